	.target	sm_90a

	.elftype	@"ET_EXEC"


//--------------------- .note.nv.tkinfo           --------------------------
	.section	.note.nv.tkinfo,"",@"SHT_NOTE"
	.sectionflags	@"SHF_NOTE_NV_TKINFO"
	.tkinfo
        /*0018*/ 	.word	0x00000002
        /*0030*/ 	.string	""
        /*0030*/ 	.string	"ptxas"
        /*0030*/ 	.string	"Cuda compilation tools, release 13.0, V13.0.88"
        /*0030*/ 	.string	"Build cuda_13.0.r13.0/compiler.36424714_0"
        /*0030*/ 	.string	"-arch sm_90a -m 64 "



//--------------------- .note.nv.cuinfo           --------------------------
	.section	.note.nv.cuinfo,"",@"SHT_NOTE"
	.sectionflags	@"SHF_NOTE_NV_CUINFO"
        /*0018*/ 	.short	0x0002
        /*001a*/ 	.short	0x005a
        /*001c*/ 	.short	0x0082
	.zero		2


//--------------------- .nv.info                  --------------------------
	.section	.nv.info,"",@"SHT_CUDA_INFO"
	.align	4


	//----- nvinfo : EIATTR_REGCOUNT
	.align		4
        /*0000*/ 	.byte	0x04, 0x2f
        /*0002*/ 	.short	(.L_15 - .L_14)
	.align		4
.L_14:
        /*0004*/ 	.word	index@(_ZN7cutlass13device_kernelINS_4gemm6kernel13GemmUniversalIN4cute5tupleIJiiiiEEENS1_10collective13CollectiveMmaINS1_34MainloopSm90TmaGmmaWarpSpecializedILi2ENS5_IJNS4_1CILi1EEESB_SB_EEENS1_35KernelTmaWarpSpecializedCooperativeEEENS5_IJNSA_ILi128EEENSA_ILi96EEENSA_ILi256EEEEEENS_6half_tENS5_IJlSB_lEEESJ_SK_NS4_8TiledMMAINS4_8MMA_AtomIJNS4_4SM904GMMA25MMA_64x96x16_F32F16F16_SSILNSO_5MajorE0ELSQ_0ELNSO_7ScaleInE1ELSR_1EEEEEENS4_6LayoutINS5_IJNSA_ILi2EEESB_SB_EEENS5_IJSB_NSA_ILi0EEESX_EEEEENS5_IJNS4_10UnderscoreES10_S10_EEEEENS4_13SM90_TMA_LOADENS4_14ComposedLayoutINS4_7SwizzleILi3ELi4ELi3EEENS4_18smem_ptr_flag_bitsILi16EEENSU_INS5_IJNSA_ILi8EEENSA_ILi64EEEEEENS5_IJS1A_SB_EEEEEEEvNS4_8identityES13_S1E_vS1F_EENS_8epilogue10collective6detail29Sm90TmaWarpSpecializedAdapterINS1I_15DefaultEpilogueISJ_SK_SK_NS1H_6thread17LinearCombinationISJ_Li1EffLNS1M_9ScaleType4KindE0ELNS_15FloatRoundStyleE2ESJ_EENS1_15EpilogueDefaultEEEEEvvEEEEvNT_6ParamsE)
        /*0008*/ 	.word	0x000000a8


	//----- nvinfo : EIATTR_FRAME_SIZE
	.align		4
.L_15:
        /*000c*/ 	.byte	0x04, 0x11
        /*000e*/ 	.short	(.L_17 - .L_16)
	.align		4
.L_16:
        /*0010*/ 	.word	index@(_ZN7cutlass13device_kernelINS_4gemm6kernel13GemmUniversalIN4cute5tupleIJiiiiEEENS1_10collective13CollectiveMmaINS1_34MainloopSm90TmaGmmaWarpSpecializedILi2ENS5_IJNS4_1CILi1EEESB_SB_EEENS1_35KernelTmaWarpSpecializedCooperativeEEENS5_IJNSA_ILi128EEENSA_ILi96EEENSA_ILi256EEEEEENS_6half_tENS5_IJlSB_lEEESJ_SK_NS4_8TiledMMAINS4_8MMA_AtomIJNS4_4SM904GMMA25MMA_64x96x16_F32F16F16_SSILNSO_5MajorE0ELSQ_0ELNSO_7ScaleInE1ELSR_1EEEEEENS4_6LayoutINS5_IJNSA_ILi2EEESB_SB_EEENS5_IJSB_NSA_ILi0EEESX_EEEEENS5_IJNS4_10UnderscoreES10_S10_EEEEENS4_13SM90_TMA_LOADENS4_14ComposedLayoutINS4_7SwizzleILi3ELi4ELi3EEENS4_18smem_ptr_flag_bitsILi16EEENSU_INS5_IJNSA_ILi8EEENSA_ILi64EEEEEENS5_IJS1A_SB_EEEEEEEvNS4_8identityES13_S1E_vS1F_EENS_8epilogue10collective6detail29Sm90TmaWarpSpecializedAdapterINS1I_15DefaultEpilogueISJ_SK_SK_NS1H_6thread17LinearCombinationISJ_Li1EffLNS1M_9ScaleType4KindE0ELNS_15FloatRoundStyleE2ESJ_EENS1_15EpilogueDefaultEEEEEvvEEEEvNT_6ParamsE)
        /*0014*/ 	.word	0x00000000


	//----- nvinfo : EIATTR_MIN_STACK_SIZE
	.align		4
.L_17:
        /*0018*/ 	.byte	0x04, 0x12
        /*001a*/ 	.short	(.L_19 - .L_18)
	.align		4
.L_18:
        /*001c*/ 	.word	index@(_ZN7cutlass13device_kernelINS_4gemm6kernel13GemmUniversalIN4cute5tupleIJiiiiEEENS1_10collective13CollectiveMmaINS1_34MainloopSm90TmaGmmaWarpSpecializedILi2ENS5_IJNS4_1CILi1EEESB_SB_EEENS1_35KernelTmaWarpSpecializedCooperativeEEENS5_IJNSA_ILi128EEENSA_ILi96EEENSA_ILi256EEEEEENS_6half_tENS5_IJlSB_lEEESJ_SK_NS4_8TiledMMAINS4_8MMA_AtomIJNS4_4SM904GMMA25MMA_64x96x16_F32F16F16_SSILNSO_5MajorE0ELSQ_0ELNSO_7ScaleInE1ELSR_1EEEEEENS4_6LayoutINS5_IJNSA_ILi2EEESB_SB_EEENS5_IJSB_NSA_ILi0EEESX_EEEEENS5_IJNS4_10UnderscoreES10_S10_EEEEENS4_13SM90_TMA_LOADENS4_14ComposedLayoutINS4_7SwizzleILi3ELi4ELi3EEENS4_18smem_ptr_flag_bitsILi16EEENSU_INS5_IJNSA_ILi8EEENSA_ILi64EEEEEENS5_IJS1A_SB_EEEEEEEvNS4_8identityES13_S1E_vS1F_EENS_8epilogue10collective6detail29Sm90TmaWarpSpecializedAdapterINS1I_15DefaultEpilogueISJ_SK_SK_NS1H_6thread17LinearCombinationISJ_Li1EffLNS1M_9ScaleType4KindE0ELNS_15FloatRoundStyleE2ESJ_EENS1_15EpilogueDefaultEEEEEvvEEEEvNT_6ParamsE)
        /*0020*/ 	.word	0x00000000
.L_19:


//--------------------- .nv.compat                --------------------------
	.section	.nv.compat,"",@"SHT_CUDA_COMPAT_INFO"
	.align	4
        /*0000*/ 	.byte	0x02, 0x09, 0x01, 0x00, 0x02, 0x02, 0x04, 0x00, 0x02, 0x05, 0x05, 0x00, 0x03, 0x07, 0x01, 0x01
        /*0010*/ 	.byte	0x02, 0x03, 0x01, 0x00, 0x02, 0x06, 0x01, 0x00, 0x04, 0x0b, 0x08, 0x00, 0x00, 0x00, 0x00, 0x00
        /*0020*/ 	.byte	0x00, 0x00, 0x00, 0x00


//--------------------- .nv.info._ZN7cutlass13device_kernelINS_4gemm6kernel13GemmUniversalIN4cute5tupleIJiiiiEEENS1_10collective13CollectiveMmaINS1_34MainloopSm90TmaGmmaWarpSpecializedILi2ENS5_IJNS4_1CILi1EEESB_SB_EEENS1_35KernelTmaWarpSpecializedCooperativeEEENS5_IJNSA_ILi128EEENSA_ILi96EEENSA_ILi256EEEEEENS_6half_tENS5_IJlSB_lEEESJ_SK_NS4_8TiledMMAINS4_8MMA_AtomIJNS4_4SM904GMMA25MMA_64x96x16_F32F16F16_SSILNSO_5MajorE0ELSQ_0ELNSO_7ScaleInE1ELSR_1EEEEEENS4_6LayoutINS5_IJNSA_ILi2EEESB_SB_EEENS5_IJSB_NSA_ILi0EEESX_EEEEENS5_IJNS4_10UnderscoreES10_S10_EEEEENS4_13SM90_TMA_LOADENS4_14ComposedLayoutINS4_7SwizzleILi3ELi4ELi3EEENS4_18smem_ptr_flag_bitsILi16EEENSU_INS5_IJNSA_ILi8EEENSA_ILi64EEEEEENS5_IJS1A_SB_EEEEEEEvNS4_8identityES13_S1E_vS1F_EENS_8epilogue10collective6detail29Sm90TmaWarpSpecializedAdapterINS1I_15DefaultEpilogueISJ_SK_SK_NS1H_6thread17LinearCombinationISJ_Li1EffLNS1M_9ScaleType4KindE0ELNS_15FloatRoundStyleE2ESJ_EENS1_15EpilogueDefaultEEEEEvvEEEEvNT_6ParamsE --------------------------
	.section	.nv.info._ZN7cutlass13device_kernelINS_4gemm6kernel13GemmUniversalIN4cute5tupleIJiiiiEEENS1_10collective13CollectiveMmaINS1_34MainloopSm90TmaGmmaWarpSpecializedILi2ENS5_IJNS4_1CILi1EEESB_SB_EEENS1_35KernelTmaWarpSpecializedCooperativeEEENS5_IJNSA_ILi128EEENSA_ILi96EEENSA_ILi256EEEEEENS_6half_tENS5_IJlSB_lEEESJ_SK_NS4_8TiledMMAINS4_8MMA_AtomIJNS4_4SM904GMMA25MMA_64x96x16_F32F16F16_SSILNSO_5MajorE0ELSQ_0ELNSO_7ScaleInE1ELSR_1EEEEEENS4_6LayoutINS5_IJNSA_ILi2EEESB_SB_EEENS5_IJSB_NSA_ILi0EEESX_EEEEENS5_IJNS4_10UnderscoreES10_S10_EEEEENS4_13SM90_TMA_LOADENS4_14ComposedLayoutINS4_7SwizzleILi3ELi4ELi3EEENS4_18smem_ptr_flag_bitsILi16EEENSU_INS5_IJNSA_ILi8EEENSA_ILi64EEEEEENS5_IJS1A_SB_EEEEEEEvNS4_8identityES13_S1E_vS1F_EENS_8epilogue10collective6detail29Sm90TmaWarpSpecializedAdapterINS1I_15DefaultEpilogueISJ_SK_SK_NS1H_6thread17LinearCombinationISJ_Li1EffLNS1M_9ScaleType4KindE0ELNS_15FloatRoundStyleE2ESJ_EENS1_15EpilogueDefaultEEEEEvvEEEEvNT_6ParamsE,"",@"SHT_CUDA_INFO"
	.sectionflags	@""
	.align	4


	//----- nvinfo : EIATTR_CUDA_API_VERSION
	.align		4
        /*0000*/ 	.byte	0x04, 0x37
        /*0002*/ 	.short	(.L_21 - .L_20)
.L_20:
        /*0004*/ 	.word	0x00000082


	//----- nvinfo : EIATTR_KPARAM_INFO
	.align		4
.L_21:
        /*0008*/ 	.byte	0x04, 0x17
        /*000a*/ 	.short	(.L_23 - .L_22)
.L_22:
        /*000c*/ 	.word	0x00000000
        /*0010*/ 	.short	0x0000
        /*0012*/ 	.short	0x0070
        /*0014*/ 	.byte	0x00, 0xf0, 0x01, 0x10


	//----- nvinfo : EIATTR_SPARSE_MMA_MASK
	.align		4
.L_23:
        /*0018*/ 	.byte	0x03, 0x50
        /*001a*/ 	.short	0x0000


	//----- nvinfo : EIATTR_MAXREG_COUNT
	.align		4
        /*001c*/ 	.byte	0x03, 0x1b
        /*001e*/ 	.short	0x00a8


	//----- nvinfo : EIATTR_NUM_BARRIERS
	.align		4
        /*0020*/ 	.byte	0x02, 0x4c
        /*0022*/ 	.byte	0x01
	.zero		1


	//----- nvinfo : EIATTR_EXTERNS
	.align		4
        /*0024*/ 	.byte	0x04, 0x0f
        /*0026*/ 	.short	(.L_25 - .L_24)


	//   ....[0]....
	.align		4
.L_24:
        /*0028*/ 	.word	index@(__assertfail)


	//----- nvinfo : EIATTR_MERCURY_ISA_VERSION
	.align		4
.L_25:
        /*002c*/ 	.byte	0x03, 0x5f
        /*002e*/ 	.short	0x0101


	//----- nvinfo : EIATTR_INT_WARP_WIDE_INSTR_OFFSETS
	.align		4
        /*0030*/ 	.byte	0x04, 0x31
        /*0032*/ 	.short	(.L_27 - .L_26)


	//   ....[0]....
.L_26:
        /*0034*/ 	.word	0x00000370


	//   ....[1]....
        /*0038*/ 	.word	0x00000380


	//   ....[2]....
        /*003c*/ 	.word	0x000004a0


	//----- nvinfo : EIATTR_COOP_GROUP_MASK_REGIDS
	.align		4
.L_27:
        /*0040*/ 	.byte	0x04, 0x29
        /*0042*/ 	.short	(.L_29 - .L_28)


	//   ....[0]....
.L_28:
        /*0044*/ 	.word	0xffffffff


	//   ....[1]....
        /*0048*/ 	.word	0xffffffff


	//   ....[2]....
        /*004c*/ 	.word	0xffffffff


	//   ....[3]....
        /*0050*/ 	.word	0xffffffff


	//   ....[4]....
        /*0054*/ 	.word	0xffffffff


	//----- nvinfo : EIATTR_COOP_GROUP_INSTR_OFFSETS
	.align		4
.L_29:
        /*0058*/ 	.byte	0x04, 0x28
        /*005a*/ 	.short	(.L_31 - .L_30)


	//   ....[0]....
.L_30:
        /*005c*/ 	.word	0x00000060


	//   ....[1]....
        /*0060*/ 	.word	0x00000070


	//   ....[2]....
        /*0064*/ 	.word	0x00000130


	//   ....[3]....
        /*0068*/ 	.word	0x00000280


	//   ....[4]....
        /*006c*/ 	.word	0x00001180


	//----- nvinfo : EIATTR_REG_RECONFIG
	.align		4
.L_31:
        /*0070*/ 	.byte	0x01, 0x54
	.zero		2


	//----- nvinfo : EIATTR_SYSCALL_OFFSETS
	.align		4
        /*0074*/ 	.byte	0x04, 0x46
        /*0076*/ 	.short	(.L_33 - .L_32)


	//   ....[0]....
.L_32:
        /*0078*/ 	.word	0x00001370


	//----- nvinfo : EIATTR_MBARRIER_INSTR_OFFSETS
	.align		4
.L_33:
        /*007c*/ 	.byte	0x04, 0x39
        /*007e*/ 	.short	(.L_35 - .L_34)


	//   ....[0]....
.L_34:
        /*0080*/ 	.word	0x00000230
        /*0084*/ 	.word	0x000000ff
        /*0088*/ 	.word	0x00000000
        /*008c*/ 	.short	0x0100
        /*008e*/ 	.byte	0x08
	.zero		1


	//   ....[1]....
        /*0090*/ 	.word	0x00000240
        /*0094*/ 	.word	0x000000ff
        /*0098*/ 	.word	0x00000010
        /*009c*/ 	.short	0x0100
        /*009e*/ 	.byte	0x08
	.zero		1


	//   ....[2]....
        /*00a0*/ 	.word	0x00000250
        /*00a4*/ 	.word	0x000000ff
        /*00a8*/ 	.word	0x00000008
        /*00ac*/ 	.short	0x0100
        /*00ae*/ 	.byte	0x08
	.zero		1


	//   ....[3]....
        /*00b0*/ 	.word	0x00000260
        /*00b4*/ 	.word	0x000000ff
        /*00b8*/ 	.word	0x00000018
        /*00bc*/ 	.short	0x0100
        /*00be*/ 	.byte	0x08
	.zero		1


	//   ....[4]....
        /*00c0*/ 	.word	0x00000520
        /*00c4*/ 	.word	0x000000ff
        /*00c8*/ 	.word	0x00000030
        /*00cc*/ 	.short	0x0100
        /*00ce*/ 	.byte	0x08
	.zero		1


	//   ....[5]....
        /*00d0*/ 	.word	0x00000580
        /*00d4*/ 	.word	0x000000ff
        /*00d8*/ 	.word	0x00000038
        /*00dc*/ 	.short	0x0100
        /*00de*/ 	.byte	0x08
	.zero		1


	//   ....[6]....
        /*00e0*/ 	.word	0x000013f0
        /*00e4*/ 	.word	0x00000003
        /*00e8*/ 	.word	0x00000000
        /*00ec*/ 	.short	0x010a
        /*00ee*/ 	.byte	0x3f
	.zero		1


	//   ....[7]....
        /*00f0*/ 	.word	0x00001450
        /*00f4*/ 	.word	0x00000003
        /*00f8*/ 	.word	0x00000000
        /*00fc*/ 	.short	0x010a
        /*00fe*/ 	.byte	0x3f
	.zero		1


	//   ....[8]....
        /*0100*/ 	.word	0x00001d00
        /*0104*/ 	.word	0x000000ff
        /*0108*/ 	.word	0x00000000
        /*010c*/ 	.short	0x010a
        /*010e*/ 	.byte	0x04
	.zero		1


	//   ....[9]....
        /*0110*/ 	.word	0x00001d40
        /*0114*/ 	.word	0x000000ff
        /*0118*/ 	.word	0x00000000
        /*011c*/ 	.short	0x010a
        /*011e*/ 	.byte	0x04
	.zero		1


	//   ....[10]....
        /*0120*/ 	.word	0x000024e0
        /*0124*/ 	.word	0x000000ff
        /*0128*/ 	.word	0x00000000
        /*012c*/ 	.short	0x0101
        /*012e*/ 	.byte	0x0a
	.zero		1


	//   ....[11]....
        /*0130*/ 	.word	0x000026a0
        /*0134*/ 	.word	0x000000ff
        /*0138*/ 	.word	0x00000000
        /*013c*/ 	.short	0x0101
        /*013e*/ 	.byte	0x04
	.zero		1


	//   ....[12]....
        /*0140*/ 	.word	0x00006950
        /*0144*/ 	.word	0x0000000e
        /*0148*/ 	.word	0x00000010
        /*014c*/ 	.short	0x010a
        /*014e*/ 	.byte	0x3f
	.zero		1


	//   ....[13]....
        /*0150*/ 	.word	0x00006f30
        /*0154*/ 	.word	0x00000005
        /*0158*/ 	.word	0x00000038
        /*015c*/ 	.short	0x0101
        /*015e*/ 	.byte	0x3f
	.zero		1


	//   ....[14]....
        /*0160*/ 	.word	0x00007640
        /*0164*/ 	.word	0x00000007
        /*0168*/ 	.word	0x00000000
        /*016c*/ 	.short	0x010a
        /*016e*/ 	.byte	0x3f
	.zero		1


	//   ....[15]....
        /*0170*/ 	.word	0x000076c0
        /*0174*/ 	.word	0x00000003
        /*0178*/ 	.word	0x00000000
        /*017c*/ 	.short	0x010a
        /*017e*/ 	.byte	0x3f
	.zero		1


	//   ....[16]....
        /*0180*/ 	.word	0x00007720
        /*0184*/ 	.word	0x00000003
        /*0188*/ 	.word	0x00000000
        /*018c*/ 	.short	0x010a
        /*018e*/ 	.byte	0x3f
	.zero		1


	//   ....[17]....
        /*0190*/ 	.word	0x00007780
        /*0194*/ 	.word	0x00000004
        /*0198*/ 	.word	0x00000000
        /*019c*/ 	.short	0x010a
        /*019e*/ 	.byte	0x3f
	.zero		1


	//   ....[18]....
        /*01a0*/ 	.word	0x00007850
        /*01a4*/ 	.word	0x0000000e
        /*01a8*/ 	.word	0x00000010
        /*01ac*/ 	.short	0x010a
        /*01ae*/ 	.byte	0x3f
	.zero		1


	//   ....[19]....
        /*01b0*/ 	.word	0x00007920
        /*01b4*/ 	.word	0x00000007
        /*01b8*/ 	.word	0x00000000
        /*01bc*/ 	.short	0x010a
        /*01be*/ 	.byte	0x3f
	.zero		1


	//----- nvinfo : EIATTR_NUM_MBARRIERS
	.align		4
.L_35:
        /*01c0*/ 	.byte	0x03, 0x38
        /*01c2*/ 	.short	0x0006


	//----- nvinfo : EIATTR_EXIT_INSTR_OFFSETS
	.align		4
        /*01c4*/ 	.byte	0x04, 0x1c
        /*01c6*/ 	.short	(.L_37 - .L_36)


	//   ....[0]....
.L_36:
        /*01c8*/ 	.word	0x00000620


	//   ....[1]....
        /*01cc*/ 	.word	0x00000ee0


	//   ....[2]....
        /*01d0*/ 	.word	0x00006030


	//   ....[3]....
        /*01d4*/ 	.word	0x00006660


	//   ....[4]....
        /*01d8*/ 	.word	0x00007710


	//----- nvinfo : EIATTR_MAX_THREADS
	.align		4
.L_37:
        /*01dc*/ 	.byte	0x04, 0x05
        /*01de*/ 	.short	(.L_39 - .L_38)
.L_38:
        /*01e0*/ 	.word	0x00000180
        /*01e4*/ 	.word	0x00000001
        /*01e8*/ 	.word	0x00000001


	//----- nvinfo : EIATTR_CRS_STACK_SIZE
	.align		4
.L_39:
        /*01ec*/ 	.byte	0x04, 0x1e
        /*01ee*/ 	.short	(.L_41 - .L_40)
.L_40:
        /*01f0*/ 	.word	0x00000000


	//----- nvinfo : EIATTR_CBANK_PARAM_SIZE
	.align		4
.L_41:
        /*01f4*/ 	.byte	0x03, 0x19
        /*01f6*/ 	.short	0x0470


	//----- nvinfo : EIATTR_PARAM_CBANK
	.align		4
        /*01f8*/ 	.byte	0x04, 0x0a
        /*01fa*/ 	.short	(.L_43 - .L_42)
	.align		4
.L_42:
        /*01fc*/ 	.word	index@(.nv.constant0._ZN7cutlass13device_kernelINS_4gemm6kernel13GemmUniversalIN4cute5tupleIJiiiiEEENS1_10collective13CollectiveMmaINS1_34MainloopSm90TmaGmmaWarpSpecializedILi2ENS5_IJNS4_1CILi1EEESB_SB_EEENS1_35KernelTmaWarpSpecializedCooperativeEEENS5_IJNSA_ILi128EEENSA_ILi96EEENSA_ILi256EEEEEENS_6half_tENS5_IJlSB_lEEESJ_SK_NS4_8TiledMMAINS4_8MMA_AtomIJNS4_4SM904GMMA25MMA_64x96x16_F32F16F16_SSILNSO_5MajorE0ELSQ_0ELNSO_7ScaleInE1ELSR_1EEEEEENS4_6LayoutINS5_IJNSA_ILi2EEESB_SB_EEENS5_IJSB_NSA_ILi0EEESX_EEEEENS5_IJNS4_10UnderscoreES10_S10_EEEEENS4_13SM90_TMA_LOADENS4_14ComposedLayoutINS4_7SwizzleILi3ELi4ELi3EEENS4_18smem_ptr_flag_bitsILi16EEENSU_INS5_IJNSA_ILi8EEENSA_ILi64EEEEEENS5_IJS1A_SB_EEEEEEEvNS4_8identityES13_S1E_vS1F_EENS_8epilogue10collective6detail29Sm90TmaWarpSpecializedAdapterINS1I_15DefaultEpilogueISJ_SK_SK_NS1H_6thread17LinearCombinationISJ_Li1EffLNS1M_9ScaleType4KindE0ELNS_15FloatRoundStyleE2ESJ_EENS1_15EpilogueDefaultEEEEEvvEEEEvNT_6ParamsE)
        /*0200*/ 	.short	0x0210
        /*0202*/ 	.short	0x0470


	//----- nvinfo : EIATTR_SW_WAR
	.align		4
.L_43:
        /*0204*/ 	.byte	0x04, 0x36
        /*0206*/ 	.short	(.L_45 - .L_44)
.L_44:
        /*0208*/ 	.word	0x00000008
.L_45:


//--------------------- .nv.callgraph             --------------------------
	.section	.nv.callgraph,"",@"SHT_CUDA_CALLGRAPH"
	.align	4
	.sectionentsize	8
	.align		4
        /*0000*/ 	.word	0x00000000
	.align		4
        /*0004*/ 	.word	0xffffffff
	.align		4
        /*0008*/ 	.word	index@(_ZN7cutlass13device_kernelINS_4gemm6kernel13GemmUniversalIN4cute5tupleIJiiiiEEENS1_10collective13CollectiveMmaINS1_34MainloopSm90TmaGmmaWarpSpecializedILi2ENS5_IJNS4_1CILi1EEESB_SB_EEENS1_35KernelTmaWarpSpecializedCooperativeEEENS5_IJNSA_ILi128EEENSA_ILi96EEENSA_ILi256EEEEEENS_6half_tENS5_IJlSB_lEEESJ_SK_NS4_8TiledMMAINS4_8MMA_AtomIJNS4_4SM904GMMA25MMA_64x96x16_F32F16F16_SSILNSO_5MajorE0ELSQ_0ELNSO_7ScaleInE1ELSR_1EEEEEENS4_6LayoutINS5_IJNSA_ILi2EEESB_SB_EEENS5_IJSB_NSA_ILi0EEESX_EEEEENS5_IJNS4_10UnderscoreES10_S10_EEEEENS4_13SM90_TMA_LOADENS4_14ComposedLayoutINS4_7SwizzleILi3ELi4ELi3EEENS4_18smem_ptr_flag_bitsILi16EEENSU_INS5_IJNSA_ILi8EEENSA_ILi64EEEEEENS5_IJS1A_SB_EEEEEEEvNS4_8identityES13_S1E_vS1F_EENS_8epilogue10collective6detail29Sm90TmaWarpSpecializedAdapterINS1I_15DefaultEpilogueISJ_SK_SK_NS1H_6thread17LinearCombinationISJ_Li1EffLNS1M_9ScaleType4KindE0ELNS_15FloatRoundStyleE2ESJ_EENS1_15EpilogueDefaultEEEEEvvEEEEvNT_6ParamsE)
	.align		4
        /*000c*/ 	.word	index@(__assertfail)
	.align		4
        /*0010*/ 	.word	0x00000000
	.align		4
        /*0014*/ 	.word	0xfffffffe
	.align		4
        /*0018*/ 	.word	0x00000000
	.align		4
        /*001c*/ 	.word	0xfffffffd
	.align		4
        /*0020*/ 	.word	0x00000000
	.align		4
        /*0024*/ 	.word	0xfffffffc


//--------------------- .nv.constant4             --------------------------
	.section	.nv.constant4,"a",@progbits
	.align	8
	.align		8
.nv.constant4:
        /*0000*/ 	.dword	__assertfail
	.align		8
        /*0008*/ 	.dword	__unnamed_1
	.align		8
        /*0010*/ 	.dword	_ZN40_INTERNAL_21eedac9_4_k_cu_a677c957_131224cuda3std3__45__cpo5beginE
	.align		8
        /*0018*/ 	.dword	_ZN40_INTERNAL_21eedac9_4_k_cu_a677c957_131224cuda3std3__45__cpo3endE
	.align		8
        /*0020*/ 	.dword	_ZN40_INTERNAL_21eedac9_4_k_cu_a677c957_131224cuda3std3__45__cpo6cbeginE
	.align		8
        /*0028*/ 	.dword	_ZN40_INTERNAL_21eedac9_4_k_cu_a677c957_131224cuda3std3__45__cpo4cendE
	.align		8
        /*0030*/ 	.dword	_ZN40_INTERNAL_21eedac9_4_k_cu_a677c957_131224cuda3std3__442_GLOBAL__N__21eedac9_4_k_cu_a677c957_131226ignoreE
	.align		8
        /*0038*/ 	.dword	_ZN40_INTERNAL_21eedac9_4_k_cu_a677c957_131224cuda3std3__419piecewise_constructE
	.align		8
        /*0040*/ 	.dword	_ZN40_INTERNAL_21eedac9_4_k_cu_a677c957_131224cuda3std3__48in_placeE
	.align		8
        /*0048*/ 	.dword	_ZN40_INTERNAL_21eedac9_4_k_cu_a677c957_131224cuda3std6ranges3__45__cpo4swapE
	.align		8
        /*0050*/ 	.dword	_ZN40_INTERNAL_21eedac9_4_k_cu_a677c957_131224cuda3std6ranges3__45__cpo9iter_moveE
	.align		8
        /*0058*/ 	.dword	_ZN40_INTERNAL_21eedac9_4_k_cu_a677c957_131224cute7productE
	.align		8
        /*0060*/ 	.dword	_ZN40_INTERNAL_21eedac9_4_k_cu_a677c957_131224cute1_E
	.align		8
        /*0068*/ 	.dword	$str$22
	.align		8
        /*0070*/ 	.dword	$str$23


//--------------------- .text._ZN7cutlass13device_kernelINS_4gemm6kernel13GemmUniversalIN4cute5tupleIJiiiiEEENS1_10collective13CollectiveMmaINS1_34MainloopSm90TmaGmmaWarpSpecializedILi2ENS5_IJNS4_1CILi1EEESB_SB_EEENS1_35KernelTmaWarpSpecializedCooperativeEEENS5_IJNSA_ILi128EEENSA_ILi96EEENSA_ILi256EEEEEENS_6half_tENS5_IJlSB_lEEESJ_SK_NS4_8TiledMMAINS4_8MMA_AtomIJNS4_4SM904GMMA25MMA_64x96x16_F32F16F16_SSILNSO_5MajorE0ELSQ_0ELNSO_7ScaleInE1ELSR_1EEEEEENS4_6LayoutINS5_IJNSA_ILi2EEESB_SB_EEENS5_IJSB_NSA_ILi0EEESX_EEEEENS5_IJNS4_10UnderscoreES10_S10_EEEEENS4_13SM90_TMA_LOADENS4_14ComposedLayoutINS4_7SwizzleILi3ELi4ELi3EEENS4_18smem_ptr_flag_bitsILi16EEENSU_INS5_IJNSA_ILi8EEENSA_ILi64EEEEEENS5_IJS1A_SB_EEEEEEEvNS4_8identityES13_S1E_vS1F_EENS_8epilogue10collective6detail29Sm90TmaWarpSpecializedAdapterINS1I_15DefaultEpilogueISJ_SK_SK_NS1H_6thread17LinearCombinationISJ_Li1EffLNS1M_9ScaleType4KindE0ELNS_15FloatRoundStyleE2ESJ_EENS1_15EpilogueDefaultEEEEEvvEEEEvNT_6ParamsE --------------------------
	.section	.text._ZN7cutlass13device_kernelINS_4gemm6kernel13GemmUniversalIN4cute5tupleIJiiiiEEENS1_10collective13CollectiveMmaINS1_34MainloopSm90TmaGmmaWarpSpecializedILi2ENS5_IJNS4_1CILi1EEESB_SB_EEENS1_35KernelTmaWarpSpecializedCooperativeEEENS5_IJNSA_ILi128EEENSA_ILi96EEENSA_ILi256EEEEEENS_6half_tENS5_IJlSB_lEEESJ_SK_NS4_8TiledMMAINS4_8MMA_AtomIJNS4_4SM904GMMA25MMA_64x96x16_F32F16F16_SSILNSO_5MajorE0ELSQ_0ELNSO_7ScaleInE1ELSR_1EEEEEENS4_6LayoutINS5_IJNSA_ILi2EEESB_SB_EEENS5_IJSB_NSA_ILi0EEESX_EEEEENS5_IJNS4_10UnderscoreES10_S10_EEEEENS4_13SM90_TMA_LOADENS4_14ComposedLayoutINS4_7SwizzleILi3ELi4ELi3EEENS4_18smem_ptr_flag_bitsILi16EEENSU_INS5_IJNSA_ILi8EEENSA_ILi64EEEEEENS5_IJS1A_SB_EEEEEEEvNS4_8identityES13_S1E_vS1F_EENS_8epilogue10collective6detail29Sm90TmaWarpSpecializedAdapterINS1I_15DefaultEpilogueISJ_SK_SK_NS1H_6thread17LinearCombinationISJ_Li1EffLNS1M_9ScaleType4KindE0ELNS_15FloatRoundStyleE2ESJ_EENS1_15EpilogueDefaultEEEEEvvEEEEvNT_6ParamsE,"ax",@progbits
	.align	128
.text._ZN7cutlass13device_kernelINS_4gemm6kernel13GemmUniversalIN4cute5tupleIJiiiiEEENS1_10collective13CollectiveMmaINS1_34MainloopSm90TmaGmmaWarpSpecializedILi2ENS5_IJNS4_1CILi1EEESB_SB_EEENS1_35KernelTmaWarpSpecializedCooperativeEEENS5_IJNSA_ILi128EEENSA_ILi96EEENSA_ILi256EEEEEENS_6half_tENS5_IJlSB_lEEESJ_SK_NS4_8TiledMMAINS4_8MMA_AtomIJNS4_4SM904GMMA25MMA_64x96x16_F32F16F16_SSILNSO_5MajorE0ELSQ_0ELNSO_7ScaleInE1ELSR_1EEEEEENS4_6LayoutINS5_IJNSA_ILi2EEESB_SB_EEENS5_IJSB_NSA_ILi0EEESX_EEEEENS5_IJNS4_10UnderscoreES10_S10_EEEEENS4_13SM90_TMA_LOADENS4_14ComposedLayoutINS4_7SwizzleILi3ELi4ELi3EEENS4_18smem_ptr_flag_bitsILi16EEENSU_INS5_IJNSA_ILi8EEENSA_ILi64EEEEEENS5_IJS1A_SB_EEEEEEEvNS4_8identityES13_S1E_vS1F_EENS_8epilogue10collective6detail29Sm90TmaWarpSpecializedAdapterINS1I_15DefaultEpilogueISJ_SK_SK_NS1H_6thread17LinearCombinationISJ_Li1EffLNS1M_9ScaleType4KindE0ELNS_15FloatRoundStyleE2ESJ_EENS1_15EpilogueDefaultEEEEEvvEEEEvNT_6ParamsE:
        .type           _ZN7cutlass13device_kernelINS_4gemm6kernel13GemmUniversalIN4cute5tupleIJiiiiEEENS1_10collective13CollectiveMmaINS1_34MainloopSm90TmaGmmaWarpSpecializedILi2ENS5_IJNS4_1CILi1EEESB_SB_EEENS1_35KernelTmaWarpSpecializedCooperativeEEENS5_IJNSA_ILi128EEENSA_ILi96EEENSA_ILi256EEEEEENS_6half_tENS5_IJlSB_lEEESJ_SK_NS4_8TiledMMAINS4_8MMA_AtomIJNS4_4SM904GMMA25MMA_64x96x16_F32F16F16_SSILNSO_5MajorE0ELSQ_0ELNSO_7ScaleInE1ELSR_1EEEEEENS4_6LayoutINS5_IJNSA_ILi2EEESB_SB_EEENS5_IJSB_NSA_ILi0EEESX_EEEEENS5_IJNS4_10UnderscoreES10_S10_EEEEENS4_13SM90_TMA_LOADENS4_14ComposedLayoutINS4_7SwizzleILi3ELi4ELi3EEENS4_18smem_ptr_flag_bitsILi16EEENSU_INS5_IJNSA_ILi8EEENSA_ILi64EEEEEENS5_IJS1A_SB_EEEEEEEvNS4_8identityES13_S1E_vS1F_EENS_8epilogue10collective6detail29Sm90TmaWarpSpecializedAdapterINS1I_15DefaultEpilogueISJ_SK_SK_NS1H_6thread17LinearCombinationISJ_Li1EffLNS1M_9ScaleType4KindE0ELNS_15FloatRoundStyleE2ESJ_EENS1_15EpilogueDefaultEEEEEvvEEEEvNT_6ParamsE,@function
        .size           _ZN7cutlass13device_kernelINS_4gemm6kernel13GemmUniversalIN4cute5tupleIJiiiiEEENS1_10collective13CollectiveMmaINS1_34MainloopSm90TmaGmmaWarpSpecializedILi2ENS5_IJNS4_1CILi1EEESB_SB_EEENS1_35KernelTmaWarpSpecializedCooperativeEEENS5_IJNSA_ILi128EEENSA_ILi96EEENSA_ILi256EEEEEENS_6half_tENS5_IJlSB_lEEESJ_SK_NS4_8TiledMMAINS4_8MMA_AtomIJNS4_4SM904GMMA25MMA_64x96x16_F32F16F16_SSILNSO_5MajorE0ELSQ_0ELNSO_7ScaleInE1ELSR_1EEEEEENS4_6LayoutINS5_IJNSA_ILi2EEESB_SB_EEENS5_IJSB_NSA_ILi0EEESX_EEEEENS5_IJNS4_10UnderscoreES10_S10_EEEEENS4_13SM90_TMA_LOADENS4_14ComposedLayoutINS4_7SwizzleILi3ELi4ELi3EEENS4_18smem_ptr_flag_bitsILi16EEENSU_INS5_IJNSA_ILi8EEENSA_ILi64EEEEEENS5_IJS1A_SB_EEEEEEEvNS4_8identityES13_S1E_vS1F_EENS_8epilogue10collective6detail29Sm90TmaWarpSpecializedAdapterINS1I_15DefaultEpilogueISJ_SK_SK_NS1H_6thread17LinearCombinationISJ_Li1EffLNS1M_9ScaleType4KindE0ELNS_15FloatRoundStyleE2ESJ_EENS1_15EpilogueDefaultEEEEEvvEEEEvNT_6ParamsE,(.L_x_158 - _ZN7cutlass13device_kernelINS_4gemm6kernel13GemmUniversalIN4cute5tupleIJiiiiEEENS1_10collective13CollectiveMmaINS1_34MainloopSm90TmaGmmaWarpSpecializedILi2ENS5_IJNS4_1CILi1EEESB_SB_EEENS1_35KernelTmaWarpSpecializedCooperativeEEENS5_IJNSA_ILi128EEENSA_ILi96EEENSA_ILi256EEEEEENS_6half_tENS5_IJlSB_lEEESJ_SK_NS4_8TiledMMAINS4_8MMA_AtomIJNS4_4SM904GMMA25MMA_64x96x16_F32F16F16_SSILNSO_5MajorE0ELSQ_0ELNSO_7ScaleInE1ELSR_1EEEEEENS4_6LayoutINS5_IJNSA_ILi2EEESB_SB_EEENS5_IJSB_NSA_ILi0EEESX_EEEEENS5_IJNS4_10UnderscoreES10_S10_EEEEENS4_13SM90_TMA_LOADENS4_14ComposedLayoutINS4_7SwizzleILi3ELi4ELi3EEENS4_18smem_ptr_flag_bitsILi16EEENSU_INS5_IJNSA_ILi8EEENSA_ILi64EEEEEENS5_IJS1A_SB_EEEEEEEvNS4_8identityES13_S1E_vS1F_EENS_8epilogue10collective6detail29Sm90TmaWarpSpecializedAdapterINS1I_15DefaultEpilogueISJ_SK_SK_NS1H_6thread17LinearCombinationISJ_Li1EffLNS1M_9ScaleType4KindE0ELNS_15FloatRoundStyleE2ESJ_EENS1_15EpilogueDefaultEEEEEvvEEEEvNT_6ParamsE)
        .other          _ZN7cutlass13device_kernelINS_4gemm6kernel13GemmUniversalIN4cute5tupleIJiiiiEEENS1_10collective13CollectiveMmaINS1_34MainloopSm90TmaGmmaWarpSpecializedILi2ENS5_IJNS4_1CILi1EEESB_SB_EEENS1_35KernelTmaWarpSpecializedCooperativeEEENS5_IJNSA_ILi128EEENSA_ILi96EEENSA_ILi256EEEEEENS_6half_tENS5_IJlSB_lEEESJ_SK_NS4_8TiledMMAINS4_8MMA_AtomIJNS4_4SM904GMMA25MMA_64x96x16_F32F16F16_SSILNSO_5MajorE0ELSQ_0ELNSO_7ScaleInE1ELSR_1EEEEEENS4_6LayoutINS5_IJNSA_ILi2EEESB_SB_EEENS5_IJSB_NSA_ILi0EEESX_EEEEENS5_IJNS4_10UnderscoreES10_S10_EEEEENS4_13SM90_TMA_LOADENS4_14ComposedLayoutINS4_7SwizzleILi3ELi4ELi3EEENS4_18smem_ptr_flag_bitsILi16EEENSU_INS5_IJNSA_ILi8EEENSA_ILi64EEEEEENS5_IJS1A_SB_EEEEEEEvNS4_8identityES13_S1E_vS1F_EENS_8epilogue10collective6detail29Sm90TmaWarpSpecializedAdapterINS1I_15DefaultEpilogueISJ_SK_SK_NS1H_6thread17LinearCombinationISJ_Li1EffLNS1M_9ScaleType4KindE0ELNS_15FloatRoundStyleE2ESJ_EENS1_15EpilogueDefaultEEEEEvvEEEEvNT_6ParamsE,@"STO_CUDA_ENTRY STV_DEFAULT"
_ZN7cutlass13device_kernelINS_4gemm6kernel13GemmUniversalIN4cute5tupleIJiiiiEEENS1_10collective13CollectiveMmaINS1_34MainloopSm90TmaGmmaWarpSpecializedILi2ENS5_IJNS4_1CILi1EEESB_SB_EEENS1_35KernelTmaWarpSpecializedCooperativeEEENS5_IJNSA_ILi128EEENSA_ILi96EEENSA_ILi256EEEEEENS_6half_tENS5_IJlSB_lEEESJ_SK_NS4_8TiledMMAINS4_8MMA_AtomIJNS4_4SM904GMMA25MMA_64x96x16_F32F16F16_SSILNSO_5MajorE0ELSQ_0ELNSO_7ScaleInE1ELSR_1EEEEEENS4_6LayoutINS5_IJNSA_ILi2EEESB_SB_EEENS5_IJSB_NSA_ILi0EEESX_EEEEENS5_IJNS4_10UnderscoreES10_S10_EEEEENS4_13SM90_TMA_LOADENS4_14ComposedLayoutINS4_7SwizzleILi3ELi4ELi3EEENS4_18smem_ptr_flag_bitsILi16EEENSU_INS5_IJNSA_ILi8EEENSA_ILi64EEEEEENS5_IJS1A_SB_EEEEEEEvNS4_8identityES13_S1E_vS1F_EENS_8epilogue10collective6detail29Sm90TmaWarpSpecializedAdapterINS1I_15DefaultEpilogueISJ_SK_SK_NS1H_6thread17LinearCombinationISJ_Li1EffLNS1M_9ScaleType4KindE0ELNS_15FloatRoundStyleE2ESJ_EENS1_15EpilogueDefaultEEEEEvvEEEEvNT_6ParamsE:
[----:B------:R-:W0:Y:S01]  /*0000*/  LDC R1, c[0x0][0x28] ;  /* 0x00000a00ff017b82 */ /* 0x000e220000000800 */
[----:B------:R-:W1:Y:S01]  /*0010*/  S2R R4, SR_TID.X ;  /* 0x0000000000047919 */ /* 0x000e620000002100 */
[----:B------:R-:W-:Y:S01]  /*0020*/  ELECT P0, URZ, PT ;  /* 0x00000000003f782f */ /* 0x000fe20003800000 */
[----:B------:R-:W-:Y:S01]  /*0030*/  BSSY B0, `(.L_x_0) ;  /* 0x000000f000007945 */ /* 0x000fe20003800000 */
[--C-:B-1----:R-:W-:Y:S02]  /*0040*/  SHF.R.U32.HI R0, RZ, 0x5, R4.reuse ;  /* 0x00000005ff007819 */ /* 0x102fe40000011604 */
[----:B------:R-:W-:-:S03]  /*0050*/  SHF.R.U32.HI R14, RZ, 0x7, R4 ;  /* 0x00000007ff0e7819 */ /* 0x000fc60000011604 */
[----:B------:R-:W1:Y:S04]  /*0060*/  SHFL.IDX PT, R5, R0, RZ, 0x1f ;  /* 0x00001fff00057589 */ /* 0x000e6800000e0000 */
[----:B------:R2:W3:Y:S01]  /*0070*/  SHFL.IDX PT, R10, R14, RZ, 0x1f ;  /* 0x00001fff0e0a7589 */ /* 0x0004e200000e0000 */
[----:B-1----:R-:W-:-:S13]  /*0080*/  ISETP.NE.OR P0, PT, R5, RZ, !P0 ;  /* 0x000000ff0500720c */ /* 0x002fda0004705670 */
[----:B0-23--:R-:W-:Y:S05]  /*0090*/  @P0 BRA `(.L_x_1) ;  /* 0x0000000000200947 */ /* 0x00dfea0003800000 */
[----:B------:R-:W-:Y:S02]  /*00a0*/  ULDC.64 UR4, c[0x0][0x198] ;  /* 0x0000660000047ab9 */ /* 0x000fe40000000a00 */
[----:B------:R-:W-:Y:S02]  /*00b0*/  UIADD3 UR6, UP0, UR4, 0xf0, URZ ;  /* 0x000000f004067890 */ /* 0x000fe4000ff1e03f */
[----:B------:R-:W-:Y:S02]  /*00c0*/  UIADD3 UR4, UP1, UR4, 0x1f0, URZ ;  /* 0x000001f004047890 */ /* 0x000fe4000ff3e03f */
[----:B------:R-:W-:Y:S02]  /*00d0*/  UIADD3.X UR7, URZ, UR5, URZ, UP0, !UPT ;  /* 0x000000053f077290 */ /* 0x000fe400087fe43f */
[----:B------:R-:W-:-:S07]  /*00e0*/  UIADD3.X UR5, URZ, UR5, URZ, UP1, !UPT ;  /* 0x000000053f057290 */ /* 0x000fce0008ffe43f */
[----:B------:R0:W-:Y:S02]  /*00f0*/  UTMACCTL.PF [UR6] ;  /* 0x00000000060079b9 */ /* 0x0001e40008040000 */
[----:B------:R0:W-:Y:S02]  /*0100*/  UTMACCTL.PF [UR4] ;  /* 0x00000000040079b9 */ /* 0x0001e40008040000 */
[----:B0-----:R-:W-:Y:S01]  /*0110*/  NOP ;  /* 0x0000000000007918 */ /* 0x001fe20000000000 */
.L_x_1:
[----:B------:R-:W-:Y:S05]  /*0120*/  BSYNC B0 ;  /* 0x0000000000007941 */ /* 0x000fea0003800000 */
.L_x_0:
[----:B------:R-:W0:Y:S02]  /*0130*/  SHFL.IDX PT, R2, R0, RZ, 0x1f ;  /* 0x00001fff00027589 */ /* 0x000e2400000e0000 */
[----:B0-----:R-:W-:-:S13]  /*0140*/  ISETP.NE.AND P0, PT, R2, RZ, PT ;  /* 0x000000ff0200720c */ /* 0x001fda0003f05270 */
[----:B------:R-:W-:Y:S05]  /*0150*/  @P0 BRA `(.L_x_2) ;  /* 0x0000000000480947 */ /* 0x000fea0003800000 */
[----:B------:R-:W0:Y:S01]  /*0160*/  S2UR UR8, SR_CgaCtaId ;  /* 0x00000000000879c3 */ /* 0x000e220000008800 */
[----:B------:R-:W-:Y:S01]  /*0170*/  UMOV UR4, 0x400 ;  /* 0x0000040000047882 */ /* 0x000fe20000000000 */
[----:B------:R-:W-:Y:S01]  /*0180*/  UMOV UR5, 0x1 ;  /* 0x0000000100057882 */ /* 0x000fe20000000000 */
[----:B------:R-:W-:Y:S01]  /*0190*/  UMOV UR6, 0x100 ;  /* 0x0000010000067882 */ /* 0x000fe20000000000 */
[----:B------:R-:W-:Y:S01]  /*01a0*/  ELECT P0, URZ, PT ;  /* 0x00000000003f782f */ /* 0x000fe20003800000 */
[----:B------:R-:W-:-:S04]  /*01b0*/  UIADD3 UR6, -UR6, 0x100000, URZ ;  /* 0x0010000006067890 */ /* 0x000fc8000fffe13f */
[----:B------:R-:W-:Y:S02]  /*01c0*/  USHF.L.U32 UR7, UR6, 0xb, URZ ;  /* 0x0000000b06077899 */ /* 0x000fe4000800063f */
[----:B------:R-:W-:Y:S02]  /*01d0*/  USHF.L.U32 UR6, UR6, 0x1, URZ ;  /* 0x0000000106067899 */ /* 0x000fe4000800063f */
[----:B0-----:R-:W-:Y:S02]  /*01e0*/  ULEA UR8, UR8, UR4, 0x18 ;  /* 0x0000000408087291 */ /* 0x001fe4000f8ec03f */
[----:B------:R-:W-:-:S04]  /*01f0*/  UIADD3 UR4, -UR5, 0x100000, URZ ;  /* 0x0010000005047890 */ /* 0x000fc8000fffe13f */
[----:B------:R-:W-:Y:S02]  /*0200*/  USHF.L.U32 UR5, UR4, 0xb, URZ ;  /* 0x0000000b04057899 */ /* 0x000fe4000800063f */
[----:B------:R-:W-:Y:S01]  /*0210*/  USHF.L.U32 UR4, UR4, 0x1, URZ ;  /* 0x0000000104047899 */ /* 0x000fe2000800063f */
[----:B------:R-:W0:Y:S11]  /*0220*/  FENCE.VIEW.ASYNC.S ;  /* 0x00000000000073c6 */ /* 0x000e360000000000 */
[----:B0-----:R0:W1:Y:S01]  /*0230*/  SYNCS.EXCH.64 URZ, [UR8], UR4 ;  /* 0x00000004083f75b2 */ /* 0x0010620008000100 */
[----:B------:R0:W2:Y:S01]  /*0240*/  SYNCS.EXCH.64 URZ, [UR8+0x10], UR6 ;  /* 0x00001006083f75b2 */ /* 0x0000a20008000100 */
[----:B------:R0:W3:Y:S01]  /*0250*/  SYNCS.EXCH.64 URZ, [UR8+0x8], UR4 ;  /* 0x00000804083f75b2 */ /* 0x0000e20008000100 */
[----:B------:R0:W4:Y:S01]  /*0260*/  SYNCS.EXCH.64 URZ, [UR8+0x18], UR6 ;  /* 0x00001806083f75b2 */ /* 0x0001220008000100 */
[----:B------:R-:W-:Y:S01]  /*0270*/  NOP ;  /* 0x0000000000007918 */ /* 0x000fe20000000000 */
.L_x_2:
[----:B------:R-:W5:Y:S01]  /*0280*/  SHFL.IDX PT, R0, R0, RZ, 0x1f ;  /* 0x00001fff00007589 */ /* 0x000f6200000e0000 */
[----:B------:R-:W-:Y:S01]  /*0290*/  ELECT P0, URZ, PT ;  /* 0x00000000003f782f */ /* 0x000fe20003800000 */
[----:B------:R-:W1:Y:S01]  /*02a0*/  LDC R2, c[0x0][0x65c] ;  /* 0x00019700ff027b82 */ /* 0x000e620000000800 */
[----:B0-----:R-:W-:Y:S01]  /*02b0*/  UMOV UR4, 0x20 ;  /* 0x0000002000047882 */ /* 0x001fe20000000000 */
[----:B------:R-:W0:Y:S01]  /*02c0*/  S2R R3, SR_CTAID.Y ;  /* 0x0000000000037919 */ /* 0x000e220000002600 */
[----:B------:R-:W-:Y:S01]  /*02d0*/  NOP ;  /* 0x0000000000007918 */ /* 0x000fe20000000000 */
[----:B------:R-:W-:Y:S01]  /*02e0*/  ISETP.NE.AND P2, PT, R10, RZ, PT ;  /* 0x000000ff0a00720c */ /* 0x000fe20003f45270 */
[----:B------:R-:W-:Y:S01]  /*02f0*/  NOP ;  /* 0x0000000000007918 */ /* 0x000fe20000000000 */
[----:B------:R-:W2:Y:S01]  /*0300*/  S2R R6, SR_CTAID.X ;  /* 0x0000000000067919 */ /* 0x000ea20000002500 */
[----:B------:R-:W-:Y:S01]  /*0310*/  IMAD.MOV.U32 R7, RZ, RZ, RZ ;  /* 0x000000ffff077224 */ /* 0x000fe200078e00ff */
[----:B-----5:R-:W-:-:S02]  /*0320*/  ISETP.NE.OR P0, PT, R0, RZ, !P0 ;  /* 0x000000ff0000720c */ /* 0x020fc40004705670 */
[----:B-1----:R-:W-:-:S04]  /*0330*/  ISETP.NE.AND P3, PT, R2, 0x1, PT ;  /* 0x000000010200780c */ /* 0x002fc80003f65270 */
[----:B------:R-:W-:Y:S02]  /*0340*/  P2R R0, PR, RZ, 0x8 ;  /* 0x00000008ff007803 */ /* 0x000fe40000000000 */
[----:B------:R-:W-:-:S04]  /*0350*/  SHF.R.S32.HI R0, RZ, 0x1f, R5 ;  /* 0x0000001fff007819 */ /* 0x000fc80000011405 */
[----:B------:R-:W-:Y:S01]  /*0360*/  LEA.HI R0, R0, R5, RZ, 0x2 ;  /* 0x0000000500007211 */ /* 0x000fe200078f10ff */
[----:B------:R-:W-:Y:S01]  /*0370*/  VOTEU.ALL UP0, P0 ;  /* 0x00000000003f7886 */ /* 0x000fe20000000000 */
[----:B------:R-:W-:Y:S01]  /*0380*/  VOTEU.ALL UP1, P0 ;  /* 0x00000000003f7886 */ /* 0x000fe20000020000 */
[----:B------:R-:W2:Y:S01]  /*0390*/  @P3 LDC R17, c[0x0][0x10] ;  /* 0x00000400ff113b82 */ /* 0x000ea20000000800 */
[----:B------:R-:W-:Y:S01]  /*03a0*/  LOP3.LUT R0, R0, 0xfffffffc, RZ, 0xc0, !PT ;  /* 0xfffffffc00007812 */ /* 0x000fe200078ec0ff */
[----:B0-----:R-:W-:Y:S01]  /*03b0*/  @P3 IMAD.MOV.U32 R8, RZ, RZ, R3 ;  /* 0x000000ffff083224 */ /* 0x001fe200078e0003 */
[----:B------:R-:W-:Y:S01]  /*03c0*/  @!UP0 UMOV UR6, 0x400 ;  /* 0x0000040000068882 */ /* 0x000fe20000000000 */
[----:B------:R-:W-:-:S04]  /*03d0*/  @!UP0 UIADD3 UR4, -UR4, 0x100000, URZ ;  /* 0x0010000004048890 */ /* 0x000fc8000fffe13f */
[----:B------:R-:W-:Y:S02]  /*03e0*/  @!UP0 USHF.L.U32 UR5, UR4, 0xb, URZ ;  /* 0x0000000b04058899 */ /* 0x000fe4000800063f */
[----:B------:R-:W-:Y:S01]  /*03f0*/  @!UP0 USHF.L.U32 UR4, UR4, 0x1, URZ ;  /* 0x0000000104048899 */ /* 0x000fe2000800063f */
[----:B------:R-:W-:Y:S02]  /*0400*/  @P3 IMAD.MOV.U32 R9, RZ, RZ, RZ ;  /* 0x000000ffff093224 */ /* 0x000fe400078e00ff */
[----:B------:R-:W-:Y:S01]  /*0410*/  IMAD.IADD R0, R5, 0x1, -R0 ;  /* 0x0000000105007824 */ /* 0x000fe200078e0a00 */
[----:B------:R-:W0:Y:S01]  /*0420*/  @!UP0 S2UR UR7, SR_CgaCtaId ;  /* 0x00000000000789c3 */ /* 0x000e220000008800 */
[----:B------:R-:W-:-:S03]  /*0430*/  @P3 IMAD.MOV.U32 R5, RZ, RZ, RZ ;  /* 0x000000ffff053224 */ /* 0x000fc600078e00ff */
[----:B------:R-:W-:-:S04]  /*0440*/  ISETP.NE.AND P1, PT, R0, 0x3, PT ;  /* 0x000000030000780c */ /* 0x000fc80003f25270 */
[----:B------:R-:W1:Y:S01]  /*0450*/  @!P3 LDC R11, c[0x0][0xc] ;  /* 0x00000300ff0bbb82 */ /* 0x000e620000000800 */
[----:B--2---:R-:W-:-:S04]  /*0460*/  @P3 IMAD.WIDE.U32 R16, R6, R17, R8 ;  /* 0x0000001106103225 */ /* 0x004fc800078e0008 */
[----:B------:R-:W-:Y:S01]  /*0470*/  @P3 IMAD.IADD R17, R17, 0x1, R5 ;  /* 0x0000000111113824 */ /* 0x000fe200078e0205 */
[----:B------:R-:W-:Y:S01]  /*0480*/  LOP3.LUT R5, R4, 0x7f, RZ, 0xc0, !PT ;  /* 0x0000007f04057812 */ /* 0x000fe200078ec0ff */
[----:B0-----:R-:W-:Y:S01]  /*0490*/  @!UP0 ULEA UR8, UR7, UR6, 0x18 ;  /* 0x0000000607088291 */ /* 0x001fe2000f8ec03f */
[----:B------:R-:W-:Y:S02]  /*04a0*/  VOTEU.ALL UP0, P0 ;  /* 0x00000000003f7886 */ /* 0x000fe40000000000 */
[----:B------:R-:W-:Y:S01]  /*04b0*/  ULDC UR6, c[0x0][0xc] ;  /* 0x0000030000067ab9 */ /* 0x000fe20000000800 */
[----:B------:R-:W-:Y:S01]  /*04c0*/  ISETP.EQ.OR P0, PT, R0, RZ, !P1 ;  /* 0x000000ff0000720c */ /* 0x000fe20004f02670 */
[----:B------:R-:W-:-:S03]  /*04d0*/  ULDC UR7, c[0x0][0x10] ;  /* 0x0000040000077ab9 */ /* 0x000fc60000000800 */
[C---:B------:R-:W-:Y:S01]  /*04e0*/  ISETP.EQ.AND P0, PT, R10.reuse, RZ, P0 ;  /* 0x000000ff0a00720c */ /* 0x040fe20000702270 */
[----:B------:R-:W-:Y:S02]  /*04f0*/  VIADD R10, R10, 0xffffffff ;  /* 0xffffffff0a0a7836 */ /* 0x000fe40000000000 */
[----:B-1----:R-:W-:Y:S01]  /*0500*/  @!P3 IMAD.WIDE.U32 R8, R11, R3, R6 ;  /* 0x000000030b08b225 */ /* 0x002fe200078e0006 */
[----:B------:R-:W0:Y:S02]  /*0510*/  FENCE.VIEW.ASYNC.S ;  /* 0x00000000000073c6 */ /* 0x000e240000000000 */
[----:B0-----:R-:W3:Y:S01]  /*0520*/  @!UP0 SYNCS.EXCH.64 URZ, [UR8+0x30], UR4 ;  /* 0x00003004083f85b2 */ /* 0x001ee20008000100 */
[----:B------:R-:W-:Y:S02]  /*0530*/  SEL R18, RZ, 0x1, !P0 ;  /* 0x00000001ff127807 */ /* 0x000fe40004000000 */
[----:B------:R-:W-:Y:S01]  /*0540*/  ISETP.GE.U32.AND P1, PT, R10, 0x2, PT ;  /* 0x000000020a00780c */ /* 0x000fe20003f26070 */
[----:B------:R-:W-:-:S02]  /*0550*/  @!P3 IMAD.MOV.U32 R16, RZ, RZ, R8 ;  /* 0x000000ffff10b224 */ /* 0x000fc400078e0008 */
[----:B------:R-:W-:Y:S01]  /*0560*/  @!P3 IMAD.MOV.U32 R17, RZ, RZ, R9 ;  /* 0x000000ffff11b224 */ /* 0x000fe200078e0009 */
[----:B------:R-:W-:Y:S01]  /*0570*/  SEL R18, R18, 0x2, P1 ;  /* 0x0000000212127807 */ /* 0x000fe20000800000 */
[----:B------:R0:W3:Y:S01]  /*0580*/  @!UP1 SYNCS.EXCH.64 URZ, [UR8+0x38], UR4 ;  /* 0x00003804083f95b2 */ /* 0x0000e20008000100 */
[----:B------:R-:W-:Y:S01]  /*0590*/  NOP ;  /* 0x0000000000007918 */ /* 0x000fe20000000000 */
[----:B0-----:R-:W-:-:S03]  /*05a0*/  UIMAD.WIDE.U32 UR4, UR6, UR7, URZ ;  /* 0x00000007060472a5 */ /* 0x001fc6000f8e003f */
[----:B------:R-:W-:Y:S02]  /*05b0*/  ULDC UR6, c[0x0][0x14] ;  /* 0x0000050000067ab9 */ /* 0x000fe40000000800 */
[----:B------:R-:W-:Y:S02]  /*05c0*/  UIMAD.WIDE.U32 UR38, UR4, UR6, URZ ;  /* 0x00000006042672a5 */ /* 0x000fe4000f8e003f */
[----:B------:R-:W-:-:S04]  /*05d0*/  UIMAD UR37, UR5, UR6, URZ ;  /* 0x00000006052572a4 */ /* 0x000fc8000f8e023f */
[----:B------:R-:W-:Y:S01]  /*05e0*/  UIADD3 UR37, UR39, UR37, URZ ;  /* 0x0000002527257290 */ /* 0x000fe2000fffe03f */
[----:B---34-:R-:W-:Y:S06]  /*05f0*/  BAR.SYNC.DEFER_BLOCKING 0x0 ;  /* 0x0000000000007b1d */ /* 0x018fec0000010000 */
[----:B------:R-:W-:Y:S05]  /*0600*/  @!P2 BRA `(.L_x_3) ;  /* 0x00000058008ca947 */ /* 0x000fea0003800000 */
[----:B------:R-:W-:-:S13]  /*0610*/  ISETP.GT.U32.AND P0, PT, R10, 0x1, PT ;  /* 0x000000010a00780c */ /* 0x000fda0003f04070 */
[----:B------:R-:W-:Y:S05]  /*0620*/  @P0 EXIT ;  /* 0x000000000000094d */ /* 0x000fea0003800000 */
[----:B------:R-:W-:Y:S01]  /*0630*/  ULDC.64 UR4, c[0x0][0x650] ;  /* 0x0001940000047ab9 */ /* 0x000fe20000000a00 */
[----:B------:R-:W-:Y:S01]  /*0640*/  PRMT R0, RZ, 0x7610, R0 ;  /* 0x00007610ff007816 */ /* 0x000fe20000000000 */
[----:B------:R-:W-:Y:S01]  /*0650*/  IMAD.MOV.U32 R85, RZ, RZ, -0x1 ;  /* 0xffffffffff557424 */ /* 0x000fe200078e00ff */
[----:B------:R-:W-:Y:S01]  /*0660*/  ISETP.GE.U32.AND P0, PT, R16, UR4, PT ;  /* 0x0000000410007c0c */ /* 0x000fe2000bf06070 */
[----:B------:R-:W-:Y:S02]  /*0670*/  IMAD.MOV.U32 R84, RZ, RZ, -0x1 ;  /* 0xffffffffff547424 */ /* 0x000fe400078e00ff */
[----:B------:R-:W-:Y:S01]  /*0680*/  IMAD.MOV.U32 R83, RZ, RZ, -0x1 ;  /* 0xffffffffff537424 */ /* 0x000fe200078e00ff */
[----:B------:R-:W-:-:S13]  /*0690*/  ISETP.GE.U32.AND.EX P0, PT, R17, UR5, PT, P0 ;  /* 0x0000000511007c0c */ /* 0x000fda000bf06100 */
[----:B------:R-:W-:Y:S05]  /*06a0*/  @P0 BRA `(.L_x_4) ;  /* 0x0000000400540947 */ /* 0x000fea0003800000 */
[----:B------:R-:W0:Y:S01]  /*06b0*/  LDC.64 R20, c[0x0][0x628] ;  /* 0x00018a00ff147b82 */ /* 0x000e220000000a00 */
[----:B------:R-:W-:Y:S02]  /*06c0*/  IMAD.MOV.U32 R8, RZ, RZ, R16 ;  /* 0x000000ffff087224 */ /* 0x000fe400078e0010 */
[----:B------:R-:W-:-:S05]  /*06d0*/  IMAD.MOV.U32 R9, RZ, RZ, R17 ;  /* 0x000000ffff097224 */ /* 0x000fca00078e0011 */
[----:B------:R-:W1:Y:S08]  /*06e0*/  LDC R0, c[0x0][0x630] ;  /* 0x00018c00ff007b82 */ /* 0x000e700000000800 */
[----:B------:R-:W2:Y:S01]  /*06f0*/  LDC.64 R22, c[0x0][0x620] ;  /* 0x00018800ff167b82 */ /* 0x000ea20000000a00 */
[----:B0-----:R-:W-:-:S04]  /*0700*/  ISETP.NE.U32.AND P0, PT, R20, RZ, PT ;  /* 0x000000ff1400720c */ /* 0x001fc80003f05070 */
[----:B------:R-:W-:-:S13]  /*0710*/  ISETP.NE.AND.EX P0, PT, R21, RZ, PT, P0 ;  /* 0x000000ff1500720c */ /* 0x000fda0003f05300 */
[----:B-12---:R-:W-:Y:S05]  /*0720*/  @!P0 BRA `(.L_x_5) ;  /* 0x0000000000288947 */ /* 0x006fea0003800000 */
[----:B------:R-:W0:Y:S02]  /*0730*/  LDC R13, c[0x0][0x634] ;  /* 0x00018d00ff0d7b82 */ /* 0x000e240000000800 */
[----:B0-----:R-:W-:-:S05]  /*0740*/  IADD3 R13, P0, R16, R13, RZ ;  /* 0x0000000d100d7210 */ /* 0x001fca0007f1e0ff */
[----:B------:R-:W-:-:S04]  /*0750*/  IMAD.X R15, RZ, RZ, R17, P0 ;  /* 0x000000ffff0f7224 */ /* 0x000fc800000e0611 */
[----:B------:R-:W-:-:S04]  /*0760*/  IMAD.WIDE.U32 R8, R15, R20, RZ ;  /* 0x000000140f087225 */ /* 0x000fc800078e00ff */
[----:B------:R-:W-:-:S04]  /*0770*/  IMAD.WIDE.U32 R10, P0, R13, R21, R8 ;  /* 0x000000150d0a7225 */ /* 0x000fc80007800008 */
[----:B------:R-:W-:-:S04]  /*0780*/  IMAD.WIDE.U32 R8, R13, R20, RZ ;  /* 0x000000140d087225 */ /* 0x000fc800078e00ff */
[----:B------:R-:W-:Y:S01]  /*0790*/  IMAD.X R13, RZ, RZ, RZ, P0 ;  /* 0x000000ffff0d7224 */ /* 0x000fe200000e06ff */
[----:B------:R-:W-:Y:S01]  /*07a0*/  IADD3 RZ, P0, R9, R10, RZ ;  /* 0x0000000a09ff7210 */ /* 0x000fe20007f1e0ff */
[----:B------:R-:W-:-:S04]  /*07b0*/  IMAD.MOV.U32 R12, RZ, RZ, R11 ;  /* 0x000000ffff0c7224 */ /* 0x000fc800078e000b */
[----:B------:R-:W-:-:S08]  /*07c0*/  IMAD.WIDE.U32.X R8, R15, R21, R12, P0 ;  /* 0x000000150f087225 */ /* 0x000fd000000e040c */
.L_x_5:
[-CC-:B------:R-:W-:Y:S01]  /*07d0*/  SHF.R.U64 R83, R8, R0.reuse, R9.reuse ;  /* 0x0000000008537219 */ /* 0x180fe20000001209 */
[----:B------:R-:W0:Y:S01]  /*07e0*/  LDC R12, c[0x0][0x618] ;  /* 0x00018600ff0c7b82 */ /* 0x000e220000000800 */
[----:B------:R-:W-:Y:S01]  /*07f0*/  SHF.R.U32.HI R7, RZ, R0, R9 ;  /* 0x00000000ff077219 */ /* 0x000fe20000011609 */
[----:B------:R-:W-:Y:S01]  /*0800*/  ULDC UR4, c[0x0][0x150] ;  /* 0x0000540000047ab9 */ /* 0x000fe20000000800 */
[----:B------:R-:W-:Y:S02]  /*0810*/  IADD3 R11, P0, RZ, -R83, RZ ;  /* 0x80000053ff0b7210 */ /* 0x000fe40007f1e0ff */
[----:B------:R-:W-:-:S03]  /*0820*/  I2FP.F32.U32 R0, R6 ;  /* 0x0000000600007245 */ /* 0x000fc60000201000 */
[----:B------:R-:W1:Y:S01]  /*0830*/  LDC.64 R30, c[0x0][0x640] ;  /* 0x00019000ff1e7b82 */ /* 0x000e620000000a00 */
[----:B------:R-:W-:Y:S02]  /*0840*/  IMAD.X R13, RZ, RZ, ~R7, P0 ;  /* 0x000000ffff0d7224 */ /* 0x000fe400000e0e07 */
[----:B------:R-:W-:Y:S01]  /*0850*/  FMUL R0, R0, UR4 ;  /* 0x0000000400007c20 */ /* 0x000fe20008400000 */
[----:B------:R-:W-:Y:S01]  /*0860*/  IMAD.WIDE.U32 R8, R11, R22, R16 ;  /* 0x000000160b087225 */ /* 0x000fe200078e0010 */
[----:B------:R-:W-:-:S03]  /*0870*/  ULDC UR4, c[0x0][0x154] ;  /* 0x0000550000047ab9 */ /* 0x000fc60000000800 */
[----:B------:R-:W-:Y:S01]  /*0880*/  IMAD R10, R13, R22, RZ ;  /* 0x000000160d0a7224 */ /* 0x000fe200078e02ff */
[----:B------:R-:W2:Y:S01]  /*0890*/  LDC R7, c[0x0][0x144] ;  /* 0x00005100ff077b82 */ /* 0x000ea20000000800 */
[----:B------:R-:W3:Y:S02]  /*08a0*/  F2I.U32.TRUNC.NTZ R0, R0 ;  /* 0x0000000000007305 */ /* 0x000ee4000020f000 */
[----:B------:R-:W-:-:S04]  /*08b0*/  IMAD R11, R11, R23, R10 ;  /* 0x000000170b0b7224 */ /* 0x000fc800078e020a */
[----:B------:R-:W-:Y:S01]  /*08c0*/  IMAD.IADD R9, R9, 0x1, R11 ;  /* 0x0000000109097824 */ /* 0x000fe200078e020b */
[----:B------:R-:W4:Y:S01]  /*08d0*/  LDC R24, c[0x0][0x608] ;  /* 0x00018200ff187b82 */ /* 0x000f220000000800 */
[----:B------:R-:W-:-:S03]  /*08e0*/  IMAD.MOV.U32 R11, RZ, RZ, -0x1 ;  /* 0xffffffffff0b7424 */ /* 0x000fc600078e00ff */
[-CC-:B0-----:R-:W-:Y:S02]  /*08f0*/  SHF.R.U64 R22, R8, R12.reuse, R9.reuse ;  /* 0x0000000c08167219 */ /* 0x181fe40000001209 */
[----:B------:R-:W-:Y:S02]  /*0900*/  I2FP.F32.U32 R8, R3 ;  /* 0x0000000300087245 */ /* 0x000fe40000201000 */
[----:B------:R-:W0:Y:S01]  /*0910*/  LDC R28, c[0x0][0x658] ;  /* 0x00019600ff1c7b82 */ /* 0x000e220000000800 */
[----:B-1----:R-:W-:Y:S01]  /*0920*/  ISETP.NE.U32.AND P0, PT, R30, RZ, PT ;  /* 0x000000ff1e00720c */ /* 0x002fe20003f05070 */
[----:B---3--:R-:W-:Y:S02]  /*0930*/  IMAD.MOV R10, RZ, RZ, -R0 ;  /* 0x000000ffff0a7224 */ /* 0x008fe400078e0a00 */
[----:B------:R-:W-:Y:S01]  /*0940*/  FMUL R8, R8, UR4 ;  /* 0x0000000408087c20 */ /* 0x000fe20008400000 */
[----:B------:R-:W-:Y:S02]  /*0950*/  SHF.R.U32.HI R9, RZ, R12, R9 ;  /* 0x0000000cff097219 */ /* 0x000fe40000011609 */
[----:B------:R-:W-:Y:S01]  /*0960*/  ISETP.NE.AND.EX P0, PT, R31, RZ, PT, P0 ;  /* 0x000000ff1f00720c */ /* 0x000fe20003f05300 */
[----:B------:R1:W3:Y:S01]  /*0970*/  F2I.U32.TRUNC.NTZ R15, R8 ;  /* 0x00000008000f7305 */ /* 0x0002e2000020f000 */
[----:B------:R-:W1:Y:S01]  /*0980*/  LDC R20, c[0x0][0x148] ;  /* 0x00005200ff147b82 */ /* 0x000e620000000800 */
[----:B--2---:R-:W-:-:S07]  /*0990*/  IMAD R0, R7, R10, R6 ;  /* 0x0000000a07007224 */ /* 0x004fce00078e0206 */
[----:B------:R-:W2:Y:S01]  /*09a0*/  LDC R26, c[0x0][0x600] ;  /* 0x00018000ff1a7b82 */ /* 0x000ea20000000800 */
[-CC-:B----4-:R-:W-:Y:S02]  /*09b0*/  SHF.R.U64 R32, R22, R24.reuse, R9.reuse ;  /* 0x0000001816207219 */ /* 0x190fe40000001209 */
[----:B------:R-:W-:Y:S01]  /*09c0*/  SHF.R.U32.HI R7, RZ, R24, R9 ;  /* 0x00000018ff077219 */ /* 0x000fe20000011609 */
[----:B------:R-:W-:-:S04]  /*09d0*/  IMAD.MOV.U32 R9, RZ, RZ, 0x1 ;  /* 0x00000001ff097424 */ /* 0x000fc800078e00ff */
[----:B------:R-:W4:Y:S01]  /*09e0*/  LDC R21, c[0x0][0x648] ;  /* 0x00019200ff157b82 */ /* 0x000f220000000800 */
[-C--:B0-----:R-:W-:Y:S02]  /*09f0*/  SHF.L.U32 R6, R11, R28.reuse, RZ ;  /* 0x0000001c0b067219 */ /* 0x081fe400000006ff */
[--C-:B------:R-:W-:Y:S02]  /*0a00*/  SHF.R.U64 R24, R32, R28, R7.reuse ;  /* 0x0000001c20187219 */ /* 0x100fe40000001207 */
[----:B------:R-:W-:Y:S02]  /*0a10*/  LOP3.LUT R13, RZ, R6, RZ, 0x33, !PT ;  /* 0x00000006ff0d7212 */ /* 0x000fe400078e33ff */
[-C--:B------:R-:W-:Y:S01]  /*0a20*/  SHF.R.U32.HI R7, RZ, R28.reuse, R7 ;  /* 0x0000001cff077219 */ /* 0x080fe20000011607 */
[----:B------:R-:W0:Y:S01]  /*0a30*/  LDC R23, c[0x0][0x638] ;  /* 0x00018e00ff177b82 */ /* 0x000e220000000800 */
[----:B------:R-:W-:Y:S01]  /*0a40*/  SHF.L.U32 R12, R9, R28, RZ ;  /* 0x0000001c090c7219 */ /* 0x000fe200000006ff */
[----:B------:R-:W-:-:S06]  /*0a50*/  IMAD.MOV.U32 R6, RZ, RZ, R24 ;  /* 0x000000ffff067224 */ /* 0x000fcc00078e0018 */
[----:B------:R-:W0:Y:S01]  /*0a60*/  LDC R85, c[0x0][0x610] ;  /* 0x00018400ff557b82 */ /* 0x000e220000000800 */
[----:B-1-3--:R-:W-:Y:S05]  /*0a70*/  @!P0 BRA `(.L_x_6) ;  /* 0x0000000000288947 */ /* 0x00afea0003800000 */
[----:B------:R-:W1:Y:S02]  /*0a80*/  LDC R11, c[0x0][0x64c] ;  /* 0x00019300ff0b7b82 */ /* 0x000e640000000800 */
[----:B-1----:R-:W-:-:S05]  /*0a90*/  IADD3 R11, P0, R24, R11, RZ ;  /* 0x0000000b180b7210 */ /* 0x002fca0007f1e0ff */
        /* <DEDUP_REMOVED lines=8> */
.L_x_6:
[----:B----4-:R-:W-:Y:S01]  /*0b20*/  SHF.R.U64 R6, R6, R21, R7 ;  /* 0x0000001506067219 */ /* 0x010fe20000001207 */
[----:B--2---:R-:W-:Y:S01]  /*0b30*/  VIADD R7, R26, 0xffffffff ;  /* 0xffffffff1a077836 */ /* 0x004fe20000000000 */
[----:B------:R-:W-:Y:S01]  /*0b40*/  LOP3.LUT R13, R32, R13, RZ, 0xc0, !PT ;  /* 0x0000000d200d7212 */ /* 0x000fe200078ec0ff */
[----:B------:R-:W-:Y:S02]  /*0b50*/  IMAD.MOV R15, RZ, RZ, -R15 ;  /* 0x000000ffff0f7224 */ /* 0x000fe400078e0a0f */
[----:B------:R-:W-:Y:S02]  /*0b60*/  IMAD.MOV R8, RZ, RZ, -R6 ;  /* 0x000000ffff087224 */ /* 0x000fe400078e0a06 */
[----:B------:R-:W-:Y:S01]  /*0b70*/  IMAD R13, R12, R6, R13 ;  /* 0x000000060c0d7224 */ /* 0x000fe200078e020d */
[----:B------:R-:W-:Y:S01]  /*0b80*/  LOP3.LUT R6, R22, R7, RZ, 0xc0, !PT ;  /* 0x0000000716067212 */ /* 0x000fe200078ec0ff */
[----:B------:R-:W-:Y:S02]  /*0b90*/  @P3 IMAD R0, R20, R15, R3 ;  /* 0x0000000f14003224 */ /* 0x000fe400078e0203 */
[----:B0-----:R-:W-:-:S02]  /*0ba0*/  IMAD R3, R8, R23, R24 ;  /* 0x0000001708037224 */ /* 0x001fc400078e0218 */
[----:B------:R-:W-:Y:S02]  /*0bb0*/  IMAD R85, R13, R85, R0 ;  /* 0x000000550d557224 */ /* 0x000fe400078e0200 */
[----:B------:R-:W-:Y:S02]  /*0bc0*/  IMAD R6, R3, R26, R6 ;  /* 0x0000001a03067224 */ /* 0x000fe400078e0206 */
[----:B------:R-:W-:-:S03]  /*0bd0*/  IMAD.MOV.U32 R0, RZ, RZ, 0x1 ;  /* 0x00000001ff007424 */ /* 0x000fc600078e00ff */
[----:B------:R-:W-:Y:S02]  /*0be0*/  SEL R84, R6, R85, !P3 ;  /* 0x0000005506547207 */ /* 0x000fe40005800000 */
[----:B------:R-:W-:-:S07]  /*0bf0*/  SEL R85, R85, R6, !P3 ;  /* 0x0000000655557207 */ /* 0x000fce0005800000 */
.L_x_4:
[----:B------:R-:W-:-:S08]  /*0c00*/  NOP ;  /* 0x0000000000007918 */ /* 0x000fd00000000000 */
[----:B------:R-:W0:Y:S02]  /*0c10*/  USETMAXREG.TRY_ALLOC.CTAPOOL UP0, 0xe8 ;  /* 0x000000e8000079c8 */ /* 0x000e240008000600 */
[----:B0-----:R-:W-:-:S13]  /*0c20*/  PLOP3.LUT P0, PT, PT, PT, UP0, 0x80, 0x0 ;  /* 0x000000000000781c */ /* 0x001fda0003f0f008 */
[----:B------:R-:W-:Y:S05]  /*0c30*/  @!P0 BRA `(.L_x_4) ;  /* 0xfffffffc00f08947 */ /* 0x000fea000383ffff */
[----:B------:R-:W-:Y:S01]  /*0c40*/  ULDC.64 UR4, c[0x0][0x598] ;  /* 0x0001660000047ab9 */ /* 0x000fe20000000a00 */
[----:B------:R-:W-:Y:S01]  /*0c50*/  ULDC.64 UR40, c[0x0][0x208] ;  /* 0x0000820000287ab9 */ /* 0x000fe20000000a00 */
[----:B------:R-:W-:-:S04]  /*0c60*/  ISETP.NE.U32.AND P0, PT, RZ, UR4, PT ;  /* 0x00000004ff007c0c */ /* 0x000fc8000bf05070 */
[----:B------:R-:W-:-:S13]  /*0c70*/  ISETP.NE.AND.EX P0, PT, RZ, UR5, PT, P0 ;  /* 0x00000005ff007c0c */ /* 0x000fda000bf05300 */
[----:B------:R-:W-:Y:S05]  /*0c80*/  @!P0 BRA `(.L_x_7) ;  /* 0x00000000001c8947 */ /* 0x000fea0003800000 */
[----:B------:R-:W0:Y:S02]  /*0c90*/  LDC.64 R6, c[0x0][0x598] ;  /* 0x00016600ff067b82 */ /* 0x000e240000000a00 */
[----:B0-----:R-:W2:Y:S02]  /*0ca0*/  LDG.E.64 R6, desc[UR40][R6.64] ;  /* 0x0000002806067981 */ /* 0x001ea4000c1e1b00 */
[----:B--2---:R-:W-:-:S04]  /*0cb0*/  ISETP.NE.U32.AND P0, PT, R6, RZ, PT ;  /* 0x000000ff0600720c */ /* 0x004fc80003f05070 */
[----:B------:R-:W-:-:S13]  /*0cc0*/  ISETP.NE.AND.EX P0, PT, R7, RZ, PT, P0 ;  /* 0x000000ff0700720c */ /* 0x000fda0003f05300 */
[----:B------:R-:W-:Y:S05]  /*0cd0*/  @!P0 BRA `(.L_x_7) ;  /* 0x0000000000088947 */ /* 0x000fea0003800000 */
[----:B------:R0:W5:Y:S01]  /*0ce0*/  LD.E R19, desc[UR40][R6.64] ;  /* 0x0000002806137980 */ /* 0x000162000c101900 */
[----:B------:R-:W-:Y:S05]  /*0cf0*/  BRA `(.L_x_8) ;  /* 0x0000000000247947 */ /* 0x000fea0003800000 */
.L_x_7:
[----:B------:R-:W-:Y:S02]  /*0d00*/  ULDC.64 UR4, c[0x0][0x588] ;  /* 0x0001620000047ab9 */ /* 0x000fe40000000a00 */
[----:B------:R-:W-:-:S04]  /*0d10*/  ISETP.NE.U32.AND P0, PT, RZ, UR4, PT ;  /* 0x00000004ff007c0c */ /* 0x000fc8000bf05070 */
[----:B------:R-:W-:-:S13]  /*0d20*/  ISETP.NE.AND.EX P0, PT, RZ, UR5, PT, P0 ;  /* 0x00000005ff007c0c */ /* 0x000fda000bf05300 */
[----:B------:R-:W-:Y:S05]  /*0d30*/  @!P0 BRA `(.L_x_9) ;  /* 0x00000000000c8947 */ /* 0x000fea0003800000 */
[----:B------:R-:W0:Y:S02]  /*0d40*/  LDC.64 R6, c[0x0][0x588] ;  /* 0x00016200ff067b82 */ /* 0x000e240000000a00 */
[----:B0-----:R1:W5:Y:S01]  /*0d50*/  LDG.E R19, desc[UR40][R6.64] ;  /* 0x0000002806137981 */ /* 0x001362000c1e1900 */
[----:B------:R-:W-:Y:S05]  /*0d60*/  BRA `(.L_x_8) ;  /* 0x0000000000087947 */ /* 0x000fea0003800000 */
.L_x_9:
[----:B------:R-:W-:Y:S02]  /*0d70*/  ULDC UR4, c[0x0][0x580] ;  /* 0x0001600000047ab9 */ /* 0x000fe40000000800 */
[----:B------:R-:W-:-:S07]  /*0d80*/  IMAD.U32 R19, RZ, RZ, UR4 ;  /* 0x00000004ff137e24 */ /* 0x000fce000f8e00ff */
.L_x_8:
[----:B------:R-:W-:Y:S02]  /*0d90*/  ULDC.64 UR4, c[0x0][0x5a0] ;  /* 0x0001680000047ab9 */ /* 0x000fe40000000a00 */
[----:B------:R-:W-:-:S04]  /*0da0*/  ISETP.NE.U32.AND P0, PT, RZ, UR4, PT ;  /* 0x00000004ff007c0c */ /* 0x000fc8000bf05070 */
[----:B------:R-:W-:-:S13]  /*0db0*/  ISETP.NE.AND.EX P0, PT, RZ, UR5, PT, P0 ;  /* 0x00000005ff007c0c */ /* 0x000fda000bf05300 */
[----:B------:R-:W-:Y:S05]  /*0dc0*/  @!P0 BRA `(.L_x_10) ;  /* 0x00000000001c8947 */ /* 0x000fea0003800000 */
[----:B01----:R-:W0:Y:S02]  /*0dd0*/  LDC.64 R6, c[0x0][0x5a0] ;  /* 0x00016800ff067b82 */ /* 0x003e240000000a00 */
[----:B0-----:R-:W2:Y:S02]  /*0de0*/  LDG.E.64 R6, desc[UR40][R6.64] ;  /* 0x0000002806067981 */ /* 0x001ea4000c1e1b00 */
[----:B--2---:R-:W-:-:S04]  /*0df0*/  ISETP.NE.U32.AND P0, PT, R6, RZ, PT ;  /* 0x000000ff0600720c */ /* 0x004fc80003f05070 */
[----:B------:R-:W-:-:S13]  /*0e00*/  ISETP.NE.AND.EX P0, PT, R7, RZ, PT, P0 ;  /* 0x000000ff0700720c */ /* 0x000fda0003f05300 */
[----:B------:R-:W-:Y:S05]  /*0e10*/  @!P0 BRA `(.L_x_10) ;  /* 0x0000000000088947 */ /* 0x000fea0003800000 */
[----:B------:R0:W5:Y:S01]  /*0e20*/  LD.E R72, desc[UR40][R6.64] ;  /* 0x0000002806487980 */ /* 0x000162000c101900 */
[----:B------:R-:W-:Y:S05]  /*0e30*/  BRA `(.L_x_11) ;  /* 0x0000000000247947 */ /* 0x000fea0003800000 */
.L_x_10:
[----:B------:R-:W-:Y:S02]  /*0e40*/  ULDC.64 UR4, c[0x0][0x590] ;  /* 0x0001640000047ab9 */ /* 0x000fe40000000a00 */
[----:B------:R-:W-:-:S04]  /*0e50*/  ISETP.NE.U32.AND P0, PT, RZ, UR4, PT ;  /* 0x00000004ff007c0c */ /* 0x000fc8000bf05070 */
[----:B------:R-:W-:-:S13]  /*0e60*/  ISETP.NE.AND.EX P0, PT, RZ, UR5, PT, P0 ;  /* 0x00000005ff007c0c */ /* 0x000fda000bf05300 */
[----:B------:R-:W-:Y:S05]  /*0e70*/  @!P0 BRA `(.L_x_12) ;  /* 0x00000000000c8947 */ /* 0x000fea0003800000 */
[----:B------:R-:W2:Y:S02]  /*0e80*/  LDC.64 R72, c[0x0][0x590] ;  /* 0x00016400ff487b82 */ /* 0x000ea40000000a00 */
[----:B--2---:R2:W5:Y:S01]  /*0e90*/  LDG.E R72, desc[UR40][R72.64] ;  /* 0x0000002848487981 */ /* 0x004562000c1e1900 */
[----:B------:R-:W-:Y:S05]  /*0ea0*/  BRA `(.L_x_11) ;  /* 0x0000000000087947 */ /* 0x000fea0003800000 */
.L_x_12:
[----:B------:R-:W-:Y:S02]  /*0eb0*/  ULDC UR4, c[0x0][0x584] ;  /* 0x0001610000047ab9 */ /* 0x000fe40000000800 */
[----:B------:R-:W-:-:S07]  /*0ec0*/  IMAD.U32 R72, RZ, RZ, UR4 ;  /* 0x00000004ff487e24 */ /* 0x000fce000f8e00ff */
.L_x_11:
[----:B------:R-:W-:-:S13]  /*0ed0*/  LOP3.LUT P0, RZ, R0, 0xff, RZ, 0xc0, !PT ;  /* 0x000000ff00ff7812 */ /* 0x000fda000780c0ff */
[----:B------:R-:W-:Y:S05]  /*0ee0*/  @!P0 EXIT ;  /* 0x000000000000894d */ /* 0x000fea0003800000 */
[----:B------:R-:W3:Y:S01]  /*0ef0*/  LDC R75, c[0x0][0x658] ;  /* 0x00019600ff4b7b82 */ /* 0x000ee20000000800 */
[----:B------:R-:W-:Y:S01]  /*0f00*/  ULDC.64 UR6, c[0x0][0x288] ;  /* 0x0000a20000067ab9 */ /* 0x000fe20000000a00 */
[----:B------:R-:W-:Y:S01]  /*0f10*/  LOP3.LUT R14, R14, 0x1, RZ, 0xc0, !PT ;  /* 0x000000010e0e7812 */ /* 0x000fe200078ec0ff */
[----:B------:R-:W-:Y:S01]  /*0f20*/  UIADD3 UR4, UR7, 0xff, URZ ;  /* 0x000000ff07047890 */ /* 0x000fe2000fffe03f */
[----:B------:R-:W-:Y:S01]  /*0f30*/  SHF.R.U32.HI R0, RZ, 0x2, R4 ;  /* 0x00000002ff007819 */ /* 0x000fe20000011604 */
[----:B------:R-:W-:Y:S01]  /*0f40*/  IMAD.U32 R3, RZ, RZ, UR6 ;  /* 0x00000006ff037e24 */ /* 0x000fe2000f8e00ff */
[----:B------:R-:W-:Y:S01]  /*0f50*/  SHF.R.U32.HI R5, RZ, 0x1, R5 ;  /* 0x00000001ff057819 */ /* 0x000fe20000011605 */
[----:B------:R-:W-:Y:S01]  /*0f60*/  USHF.R.S32.HI UR5, URZ, 0x1f, UR4 ;  /* 0x0000001f3f057899 */ /* 0x000fe20008011404 */
[----:B01----:R-:W0:Y:S01]  /*0f70*/  LDC.64 R6, c[0x0][0x5c8] ;  /* 0x00017200ff067b82 */ /* 0x003e220000000a00 */
[----:B------:R-:W-:Y:S01]  /*0f80*/  LOP3.LUT R76, R4, 0x3, RZ, 0xc0, !PT ;  /* 0x00000003044c7812 */ /* 0x000fe200078ec0ff */
[----:B------:R-:W-:Y:S01]  /*0f90*/  IMAD.SHL.U32 R9, R14, 0x40, RZ ;  /* 0x000000400e097824 */ /* 0x000fe200078e00ff */
[----:B------:R-:W-:Y:S01]  /*0fa0*/  LOP3.LUT R0, R0, 0x7, RZ, 0xc0, !PT ;  /* 0x0000000700007812 */ /* 0x000fe200078ec0ff */
[----:B------:R-:W-:Y:S01]  /*0fb0*/  ULEA.HI UR5, UR5, UR4, URZ, 0x8 ;  /* 0x0000000405057291 */ /* 0x000fe2000f8f403f */
[----:B------:R-:W-:Y:S01]  /*0fc0*/  LOP3.LUT R5, R5, 0x30, RZ, 0xc0, !PT ;  /* 0x0000003005057812 */ /* 0x000fe200078ec0ff */
[----:B------:R-:W-:Y:S01]  /*0fd0*/  IMAD R76, R76, -0x2, R3 ;  /* 0xfffffffe4c4c7824 */ /* 0x000fe200078e0203 */
[--C-:B------:R-:W-:Y:S01]  /*0fe0*/  LOP3.LUT R22, R9, 0x40, R0.reuse, 0xe2, !PT ;  /* 0x0000004009167812 */ /* 0x100fe200078ee200 */
[----:B------:R-:W1:Y:S01]  /*0ff0*/  LDC R79, c[0x0][0x600] ;  /* 0x00018000ff4f7b82 */ /* 0x000e620000000800 */
[----:B------:R-:W-:Y:S01]  /*1000*/  IADD3 R3, RZ, -R5, -R0 ;  /* 0x80000005ff037210 */ /* 0x000fe20007ffe800 */
[----:B------:R-:W-:Y:S01]  /*1010*/  IMAD.MOV.U32 R0, RZ, RZ, -0x1 ;  /* 0xffffffffff007424 */ /* 0x000fe200078e00ff */
[----:B------:R-:W-:Y:S01]  /*1020*/  USHF.R.S32.HI UR43, URZ, 0x8, UR5 ;  /* 0x000000083f2b7899 */ /* 0x000fe20008011405 */
[----:B------:R-:W-:Y:S01]  /*1030*/  IMAD.MOV.U32 R8, RZ, RZ, 0x1 ;  /* 0x00000001ff087424 */ /* 0x000fe200078e00ff */
[----:B------:R-:W-:Y:S01]  /*1040*/  LOP3.LUT R78, R4, 0x80, RZ, 0xc0, !PT ;  /* 0x00000080044e7812 */ /* 0x000fe200078ec0ff */
[----:B------:R-:W-:Y:S01]  /*1050*/  IMAD R3, R14, -0x40, R3 ;  /* 0xffffffc00e037824 */ /* 0x000fe200078e0203 */
[----:B------:R-:W-:Y:S01]  /*1060*/  UISETP.LT.AND UP0, UPT, UR43, 0x1, UPT ;  /* 0x000000012b00788c */ /* 0x000fe2000bf01270 */
[----:B---3--:R-:W-:Y:S01]  /*1070*/  SHF.L.U32 R0, R0, R75, RZ ;  /* 0x0000004b00007219 */ /* 0x008fe200000006ff */
[----:B------:R-:W-:Y:S01]  /*1080*/  ULDC UR4, c[0x0][0x284] ;  /* 0x0000a10000047ab9 */ /* 0x000fe20000000800 */
[----:B------:R-:W-:Y:S01]  /*1090*/  LOP3.LUT R22, R22, R5, RZ, 0xfc, !PT ;  /* 0x0000000516167212 */ /* 0x000fe200078efcff */
[----:B------:R-:W-:Y:S01]  /*10a0*/  USEL UR44, UR43, 0x1, UP0 ;  /* 0x000000012b2c7887 */ /* 0x000fe20008000000 */
[----:B------:R-:W-:Y:S01]  /*10b0*/  SHF.L.U32 R75, R8, R75, RZ ;  /* 0x0000004b084b7219 */ /* 0x000fe200000006ff */
[----:B------:R-:W-:Y:S01]  /*10c0*/  IMAD.SHL.U32 R77, R4, 0x2, RZ ;  /* 0x00000002044d7824 */ /* 0x000fe200078e00ff */
[----:B------:R-:W-:Y:S01]  /*10d0*/  LOP3.LUT R82, R18, 0x1, RZ, 0xfc, !PT ;  /* 0x0000000112527812 */ /* 0x000fe200078efcff */
[----:B------:R-:W-:Y:S01]  /*10e0*/  VIADD R81, R3, UR4 ;  /* 0x0000000403517c36 */ /* 0x000fe20008000000 */
[C---:B0-----:R-:W-:Y:S01]  /*10f0*/  SHF.L.U64.HI R74, R6.reuse, 0x3, R7 ;  /* 0x00000003064a7819 */ /* 0x041fe20000010207 */
[----:B--2---:R-:W-:Y:S01]  /*1100*/  IMAD.SHL.U32 R73, R6, 0x8, RZ ;  /* 0x0000000806497824 */ /* 0x004fe200078e00ff */
[----:B------:R-:W-:Y:S01]  /*1110*/  SHF.R.U32.HI R78, RZ, 0x7, R78 ;  /* 0x00000007ff4e7819 */ /* 0x000fe2000001164e */
[----:B------:R-:W-:Y:S01]  /*1120*/  IMAD.MOV.U32 R23, RZ, RZ, RZ ;  /* 0x000000ffff177224 */ /* 0x000fe200078e00ff */
[----:B------:R-:W-:Y:S01]  /*1130*/  LOP3.LUT R80, RZ, R0, RZ, 0x33, !PT ;  /* 0x00000000ff507212 */ /* 0x000fe200078e33ff */
[----:B------:R-:W-:Y:S01]  /*1140*/  UIADD3 UR44, UR43, -UR44, URZ ;  /* 0x8000002c2b2c7290 */ /* 0x000fe2000fffe03f */
[----:B------:R-:W-:Y:S01]  /*1150*/  UMOV UR36, URZ ;  /* 0x0000003f00247c82 */ /* 0x000fe20008000000 */
[----:B-1----:R-:W-:Y:S01]  /*1160*/  VIADD R79, R79, 0xffffffff ;  /* 0xffffffff4f4f7836 */ /* 0x002fe20000000000 */
[----:B------:R-:W-:-:S09]  /*1170*/  UMOV UR42, URZ ;  /* 0x0000003f002a7c82 */ /* 0x000fd20008000000 */
.L_x_126:
[----:B0-----:R-:W0:Y:S01]  /*1180*/  SHFL.IDX PT, R0, R78, RZ, 0x1f ;  /* 0x00001fff4e007589 */ /* 0x001e2200000e0000 */
[----:B-1----:R-:W1:Y:S01]  /*1190*/  S2UR UR7, SR_CgaCtaId ;  /* 0x00000000000779c3 */ /* 0x002e620000008800 */
[----:B------:R-:W-:Y:S01]  /*11a0*/  UMOV UR6, 0x400 ;  /* 0x0000040000067882 */ /* 0x000fe20000000000 */
[----:B0-----:R-:W-:Y:S01]  /*11b0*/  R2UR UR4, R0 ;  /* 0x00000000000472ca */ /* 0x001fe200000e0000 */
[----:B-1----:R-:W-:-:S12]  /*11c0*/  ULEA UR46, UR7, UR6, 0x18 ;  /* 0x00000006072e7291 */ /* 0x002fd8000f8ec03f */
[----:B------:R-:W-:-:S04]  /*11d0*/  ULEA.HI UR5, UR4, UR4, URZ, 0x1 ;  /* 0x0000000404057291 */ /* 0x000fc8000f8f083f */
[----:B------:R-:W-:-:S04]  /*11e0*/  ULOP3.LUT UR5, UR5, 0x7fffe, URZ, 0xc0, !UPT ;  /* 0x0007fffe05057892 */ /* 0x000fc8000f8ec03f */
[----:B------:R-:W-:-:S03]  /*11f0*/  UIADD3 UR5, UR4, -UR5, URZ ;  /* 0x8000000504057290 */ /* 0x000fc6000fffe03f */
[----:B------:R-:W-:Y:S01]  /*1200*/  ULDC UR4, c[0x0][0x28c] ;  /* 0x0000a30000047ab9 */ /* 0x000fe20000000800 */
[----:B------:R-:W-:Y:S01]  /*1210*/  ULEA UR5, UR5, UR46, 0xd ;  /* 0x0000002e05057291 */ /* 0x000fe2000f8e683f */
[----:B------:R-:W-:-:S03]  /*1220*/  ISETP.LT.AND P0, PT, RZ, UR4, PT ;  /* 0x00000004ff007c0c */ /* 0x000fc6000bf01270 */
[----:B------:R-:W-:-:S04]  /*1230*/  UIADD3 UR5, UR5, 0x100, URZ ;  /* 0x0000010005057890 */ /* 0x000fc8000fffe03f */
[----:B------:R-:W-:-:S04]  /*1240*/  USHF.R.U32.HI UR5, URZ, 0x4, UR5 ;  /* 0x000000043f057899 */ /* 0x000fc80008011605 */
[----:B------:R-:W-:-:S04]  /*1250*/  ULOP3.LUT UR5, UR5, 0x3fff, URZ, 0xc0, !UPT ;  /* 0x00003fff05057892 */ /* 0x000fc8000f8ec03f */
[----:B------:R-:W-:Y:S01]  /*1260*/  ULOP3.LUT UR45, UR5, 0x10000, URZ, 0xfc, !UPT ;  /* 0x00010000052d7892 */ /* 0x000fe2000f8efc3f */
[----:B--2345:R-:W-:Y:S11]  /*1270*/  @P0 BRA `(.L_x_13) ;  /* 0x0000000000400947 */ /* 0x03cff60003800000 */
[----:B------:R-:W-:Y:S01]  /*1280*/  MOV R0, 0x0 ;  /* 0x0000000000007802 */ /* 0x000fe20000000f00 */
[----:B------:R-:W-:Y:S01]  /*1290*/  ULDC.64 UR4, c[0x4][0x68] ;  /* 0x01001a0000047ab9 */ /* 0x000fe20000000a00 */
[----:B------:R-:W-:Y:S01]  /*12a0*/  ULDC.64 UR6, c[0x4][0x8] ;  /* 0x0100020000067ab9 */ /* 0x000fe20000000a00 */
[----:B------:R-:W-:Y:S01]  /*12b0*/  IMAD.U32 R4, RZ, RZ, UR4 ;  /* 0x00000004ff047e24 */ /* 0x000fe2000f8e00ff */
[----:B------:R0:W1:Y:S01]  /*12c0*/  LDC.64 R14, c[0x4][R0] ;  /* 0x01000000000e7b82 */ /* 0x0000620000000a00 */
[----:B------:R-:W-:Y:S01]  /*12d0*/  IMAD.U32 R5, RZ, RZ, UR5 ;  /* 0x00000005ff057e24 */ /* 0x000fe2000f8e00ff */
[----:B------:R-:W-:Y:S01]  /*12e0*/  ULDC.64 UR4, c[0x4][0x70] ;  /* 0x01001c0000047ab9 */ /* 0x000fe20000000a00 */
[----:B------:R-:W-:Y:S02]  /*12f0*/  IMAD.U32 R10, RZ, RZ, UR6 ;  /* 0x00000006ff0a7e24 */ /* 0x000fe4000f8e00ff */
[----:B------:R-:W-:Y:S02]  /*1300*/  IMAD.U32 R6, RZ, RZ, UR4 ;  /* 0x00000004ff067e24 */ /* 0x000fe4000f8e00ff */
[----:B------:R-:W-:-:S02]  /*1310*/  IMAD.U32 R7, RZ, RZ, UR5 ;  /* 0x00000005ff077e24 */ /* 0x000fc4000f8e00ff */
[----:B------:R-:W-:Y:S02]  /*1320*/  IMAD.U32 R11, RZ, RZ, UR7 ;  /* 0x00000007ff0b7e24 */ /* 0x000fe4000f8e00ff */
[----:B------:R-:W-:Y:S02]  /*1330*/  IMAD.MOV.U32 R8, RZ, RZ, 0x1e1 ;  /* 0x000001e1ff087424 */ /* 0x000fe400078e00ff */
[----:B------:R-:W-:Y:S02]  /*1340*/  IMAD.MOV.U32 R12, RZ, RZ, 0x1 ;  /* 0x00000001ff0c7424 */ /* 0x000fe400078e00ff */
[----:B0-----:R-:W-:-:S07]  /*1350*/  IMAD.MOV.U32 R13, RZ, RZ, RZ ;  /* 0x000000ffff0d7224 */ /* 0x001fce00078e00ff */
[----:B------:R-:W-:-:S07]  /*1360*/  LEPC R20, `(.L_x_13) ;  /* 0x000000001014794e */ /* 0x000fce0000000000 */
[----:B-1---5:R-:W-:Y:S05]  /*1370*/  CALL.ABS.NOINC R14 ;  /* 0x000000000e007343 */ /* 0x022fea0003c00000 */
.L_x_13:
[----:B------:R-:W-:-:S13]  /*1380*/  ISETP.NE.AND P0, PT, R82, 0x3, PT ;  /* 0x000000035200780c */ /* 0x000fda0003f05270 */
[----:B------:R-:W-:Y:S05]  /*1390*/  @!P0 BRA `(.L_x_14) ;  /* 0x0000000000048947 */ /* 0x000fea0003800000 */
[----:B------:R-:W-:Y:S01]  /*13a0*/  BPT.TRAP 0x1 ;  /* 0x000000040000795c */ /* 0x000fe20000300000 */
.L_x_14:
[----:B------:R-:W-:Y:S02]  /*13b0*/  IMAD.U32 R3, RZ, RZ, UR42 ;  /* 0x0000002aff037e24 */ /* 0x000fe4000f8e00ff */
[----:B------:R-:W-:-:S03]  /*13c0*/  IMAD.U32 R0, RZ, RZ, UR36 ;  /* 0x00000024ff007e24 */ /* 0x000fc6000f8e00ff */
[----:B------:R-:W-:Y:S02]  /*13d0*/  LEA R3, R3, UR46, 0x3 ;  /* 0x0000002e03037c11 */ /* 0x000fe4000f8e18ff */
[----:B------:R-:W-:-:S04]  /*13e0*/  SHF.L.U32 R0, R0, 0x1f, RZ ;  /* 0x0000001f00007819 */ /* 0x000fc800000006ff */
[----:B------:R0:W1:Y:S01]  /*13f0*/  SYNCS.PHASECHK.TRANS64.TRYWAIT P1, [R3+URZ], R0 ;  /* 0x00000000030075a7 */ /* 0x000062000802017f */
[----:B------:R-:W-:Y:S05]  /*1400*/  @!P0 BRA `(.L_x_15) ;  /* 0x0000000000048947 */ /* 0x000fea0003800000 */
[----:B------:R-:W-:Y:S01]  /*1410*/  BPT.TRAP 0x1 ;  /* 0x000000040000795c */ /* 0x000fe20000300000 */
.L_x_15:
[----:B------:R-:W-:-:S05]  /*1420*/  IMAD.U32 R4, RZ, RZ, UR44 ;  /* 0x0000002cff047e24 */ /* 0x000fca000f8e00ff */
[----:B------:R-:W-:Y:S01]  /*1430*/  ISETP.GE.AND P2, PT, R4, 0x1, PT ;  /* 0x000000010400780c */ /* 0x000fe20003f46270 */
[----:B-1----:R-:W-:-:S12]  /*1440*/  @P1 BRA `(.L_x_16) ;  /* 0x0000000000081947 */ /* 0x002fd80003800000 */
[----:B------:R-:W1:Y:S02]  /*1450*/  SYNCS.PHASECHK.TRANS64.TRYWAIT P1, [R3+URZ], R0 ;  /* 0x00000000030075a7 */ /* 0x000e64000802017f */
[----:B-1----:R-:W-:Y:S05]  /*1460*/  @!P1 BRA `(.L_x_17) ;  /* 0x0000006000ac9947 */ /* 0x002fea0003800000 */
.L_x_16:
[----:B------:R-:W-:Y:S05]  /*1470*/  WARPSYNC.ALL ;  /* 0x0000000000007948 */ /* 0x000fea0003800000 */
[----:B------:R-:W-:Y:S01]  /*1480*/  UIADD3 UR4, UR46, 0x20100, URZ ;  /* 0x000201002e047890 */ /* 0x000fe2000fffe03f */
[----:B------:R-:W-:Y:S01]  /*1490*/  WARPGROUP.ARRIVE ;  /* 0x00000000000079c5 */ /* 0x000fe20000000000 */
[----:B------:R-:W-:Y:S02]  /*14a0*/  ULEA UR6, UR42, UR45, 0xc ;  /* 0x0000002d2a067291 */ /* 0x000fe4000f8e603f */
[----:B------:R-:W-:Y:S01]  /*14b0*/  USHF.R.U32.HI UR4, URZ, 0x4, UR4 ;  /* 0x000000043f047899 */ /* 0x000fe20008011604 */
[----:B------:R-:W-:Y:S01]  /*14c0*/  UMOV UR13, 0x40000040 ;  /* 0x40000040000d7882 */ /* 0x000fe20000000000 */
[----:B------:R-:W-:-:S02]  /*14d0*/  UMOV UR15, 0x40000040 ;  /* 0x40000040000f7882 */ /* 0x000fc40000000000 */
[----:B------:R-:W-:Y:S01]  /*14e0*/  ULOP3.LUT UR4, UR4, 0x3fff, URZ, 0xc0, !UPT ;  /* 0x00003fff04047892 */ /* 0x000fe2000f8ec03f */
[----:B------:R-:W-:Y:S01]  /*14f0*/  UMOV UR12, UR6 ;  /* 0x00000006000c7c82 */ /* 0x000fe20008000000 */
[----:B------:R-:W-:Y:S02]  /*1500*/  UMOV UR5, 0x40000040 ;  /* 0x4000004000057882 */ /* 0x000fe40000000000 */
[----:B------:R-:W-:Y:S01]  /*1510*/  ULOP3.LUT UR8, UR4, 0x10000, URZ, 0xfc, !UPT ;  /* 0x0001000004087892 */ /* 0x000fe2000f8efc3f */
[----:B------:R-:W-:-:S03]  /*1520*/  UMOV UR7, 0x40000040 ;  /* 0x4000004000077882 */ /* 0x000fc60000000000 */
[----:B------:R-:W-:-:S04]  /*1530*/  UIMAD UR4, UR42, 0xc00, UR8 ;  /* 0x00000c002a0478a4 */ /* 0x000fc8000f8e0208 */
[----:B------:R-:W-:-:S03]  /*1540*/  UIADD3 UR9, UR4, 0x906, URZ ;  /* 0x0000090604097890 */ /* 0x000fc6000fffe03f */
[----:B------:R-:W-:Y:S02]  /*1550*/  UMOV UR14, UR4 ;  /* 0x00000004000e7c82 */ /* 0x000fe40008000000 */
[----:B------:R-:W-:Y:S01]  /*1560*/  HGMMA.64x96x16.F32 R24, gdesc[UR12], RZ, !UPT, gsb0 ;  /* 0x016000000c1879f0 */ /* 0x000fe2000c0008ff */
[----:B------:R-:W-:Y:S02]  /*1570*/  UIADD3 UR12, UR6, 0x2, URZ ;  /* 0x00000002060c7890 */ /* 0x000fe4000fffe03f */
[----:B------:R-:W-:Y:S01]  /*1580*/  UIADD3 UR14, UR4, 0x2, URZ ;  /* 0x00000002040e7890 */ /* 0x000fe2000fffe03f */
[----:B------:R-:W-:Y:S01]  /*1590*/  UMOV UR13, 0x40000040 ;  /* 0x40000040000d7882 */ /* 0x000fe20000000000 */
[----:B------:R-:W-:Y:S01]  /*15a0*/  UMOV UR15, 0x40000040 ;  /* 0x40000040000f7882 */ /* 0x000fe20000000000 */
[----:B------:R-:W-:Y:S02]  /*15b0*/  WARPGROUP.DEPBAR.LE gsb0, 0x0 ;  /* 0x00008000000079c5 */ /* 0x000fe40000010000 */
[----:B------:R-:W-:-:S06]  /*15c0*/  WARPGROUP.ARRIVE ;  /* 0x00000000000079c5 */ /* 0x000fcc0000000000 */
[----:B------:R-:W-:Y:S01]  /*15d0*/  HGMMA.64x96x16.F32 R24, gdesc[UR12], R24, gsb0 ;  /* 0x016000000c1879f0 */ /* 0x000fe20008000818 */
        /* <DEDUP_REMOVED lines=88> */
[----:B------:R-:W-:-:S07]  /*1b60*/  UIADD3 UR6, UR6, 0xc06, URZ ;  /* 0x00000c0606067890 */ /* 0x000fce000fffe03f */
[----:B------:R-:W-:Y:S01]  /*1b70*/  UMOV UR4, UR6 ;  /* 0x0000000600047c82 */ /* 0x000fe20008000000 */
[----:B------:R-:W-:Y:S01]  /*1b80*/  UMOV UR6, UR9 ;  /* 0x0000000900067c82 */ /* 0x000fe20008000000 */
[----:B------:R-:W-:Y:S02]  /*1b90*/  WARPGROUP.DEPBAR.LE gsb0, 0x0 ;  /* 0x00008000000079c5 */ /* 0x000fe40000010000 */
[----:B------:R-:W-:-:S06]  /*1ba0*/  WARPGROUP.ARRIVE ;  /* 0x00000000000079c5 */ /* 0x000fcc0000000000 */
[----:B------:R-:W-:Y:S03]  /*1bb0*/  HGMMA.64x96x16.F32 R24, gdesc[UR12], R24, gsb0 ;  /* 0x016000000c1879f0 */ /* 0x000fe60008000818 */
[----:B------:R-:W-:Y:S02]  /*1bc0*/  WARPGROUP.DEPBAR.LE gsb0, 0x0 ;  /* 0x00008000000079c5 */ /* 0x000fe40000010000 */
[----:B------:R-:W-:-:S06]  /*1bd0*/  WARPGROUP.ARRIVE ;  /* 0x00000000000079c5 */ /* 0x000fcc0000000000 */
[----:B------:R-:W-:Y:S03]  /*1be0*/  HGMMA.64x96x16.F32 R24, gdesc[UR4], R24, gsb0 ;  /* 0x01600000041879f0 */ /* 0x000fe60008000818 */
[----:B------:R-:W-:Y:S02]  /*1bf0*/  WARPGROUP.DEPBAR.LE gsb0, 0x0 ;  /* 0x00008000000079c5 */ /* 0x000fe40000010000 */
[----:B------:R-:W-:Y:S05]  /*1c00*/  @!P2 BRA `(.L_x_18) ;  /* 0x00000008006ca947 */ /* 0x000fea0003800000 */
[----:B------:R-:W-:Y:S01]  /*1c10*/  UIADD3 UR13, UR42, 0x1, URZ ;  /* 0x000000012a0d7890 */ /* 0x000fe2000fffe03f */
[----:B01----:R-:W-:Y:S01]  /*1c20*/  IMAD.U32 R0, RZ, RZ, UR44 ;  /* 0x0000002cff007e24 */ /* 0x003fe2000f8e00ff */
[----:B------:R-:W-:Y:S02]  /*1c30*/  UMOV UR9, UR42 ;  /* 0x0000002a00097c82 */ /* 0x000fe40008000000 */
[----:B------:R-:W-:-:S04]  /*1c40*/  UISETP.NE.AND UP0, UPT, UR13, 0x2, UPT ;  /* 0x000000020d00788c */ /* 0x000fc8000bf05270 */
[----:B------:R-:W-:Y:S02]  /*1c50*/  USEL UR4, URZ, 0x1, UP0 ;  /* 0x000000013f047887 */ /* 0x000fe40008000000 */
[----:B------:R-:W-:Y:S02]  /*1c60*/  USEL UR13, UR13, URZ, UP0 ;  /* 0x0000003f0d0d7287 */ /* 0x000fe40008000000 */
[----:B------:R-:W-:-:S06]  /*1c70*/  ULOP3.LUT UR4, UR36, UR4, URZ, 0x3c, !UPT ;  /* 0x0000000424047292 */ /* 0x000fcc000f8e3c3f */
[----:B------:R-:W-:-:S07]  /*1c80*/  IMAD.U32 R5, RZ, RZ, UR4 ;  /* 0x00000004ff057e24 */ /* 0x000fce000f8e00ff */
.L_x_25:
[----:B01----:R-:W-:Y:S05]  /*1c90*/  @!P0 BRA `(.L_x_19) ;  /* 0x0000000000048947 */ /* 0x003fea0003800000 */
[----:B------:R-:W-:Y:S01]  /*1ca0*/  BPT.TRAP 0x1 ;  /* 0x000000040000795c */ /* 0x000fe20000300000 */
.L_x_19:
[----:B------:R-:W0:Y:S01]  /*1cb0*/  S2UR UR4, SR_CgaCtaId ;  /* 0x00000000000479c3 */ /* 0x000e220000008800 */
[----:B------:R-:W-:Y:S01]  /*1cc0*/  UMOV UR10, 0x400 ;  /* 0x00000400000a7882 */ /* 0x000fe20000000000 */
[----:B------:R-:W-:Y:S01]  /*1cd0*/  SHF.L.U32 R3, R5, 0x1f, RZ ;  /* 0x0000001f05037819 */ /* 0x000fe200000006ff */
[----:B0-----:R-:W-:-:S04]  /*1ce0*/  ULEA UR10, UR4, UR10, 0x18 ;  /* 0x0000000a040a7291 */ /* 0x001fc8000f8ec03f */
[----:B------:R-:W-:-:S09]  /*1cf0*/  ULEA UR4, UR13, UR10, 0x3 ;  /* 0x0000000a0d047291 */ /* 0x000fd2000f8e183f */
[----:B------:R0:W1:Y:S01]  /*1d00*/  SYNCS.PHASECHK.TRANS64.TRYWAIT P1, [UR4], R3 ;  /* 0x00000003ff0075a7 */ /* 0x0000620008020144 */
[----:B------:R-:W-:Y:S05]  /*1d10*/  @!P0 BRA `(.L_x_20) ;  /* 0x0000000000048947 */ /* 0x000fea0003800000 */
[----:B------:R-:W-:Y:S01]  /*1d20*/  BPT.TRAP 0x1 ;  /* 0x000000040000795c */ /* 0x000fe20000300000 */
.L_x_20:
[----:B-1----:R-:W-:Y:S05]  /*1d30*/  @P1 BRA `(.L_x_21) ;  /* 0x0000000000081947 */ /* 0x002fea0003800000 */
[----:B------:R-:W1:Y:S02]  /*1d40*/  SYNCS.PHASECHK.TRANS64.TRYWAIT P1, [UR4], R3 ;  /* 0x00000003ff0075a7 */ /* 0x000e640008020144 */
[----:B-1----:R-:W-:Y:S05]  /*1d50*/  @!P1 BRA `(.L_x_22) ;  /* 0x0000005800849947 */ /* 0x002fea0003800000 */
.L_x_21:
[----:B------:R-:W-:Y:S01]  /*1d60*/  UIMAD UR12, UR13, 0xc00, UR8 ;  /* 0x00000c000d0c78a4 */ /* 0x000fe2000f8e0208 */
[----:B------:R-:W-:Y:S01]  /*1d70*/  WARPGROUP.ARRIVE ;  /* 0x00000000000079c5 */ /* 0x000fe20000000000 */
[----:B------:R-:W-:Y:S01]  /*1d80*/  ULEA UR11, UR13, UR45, 0xc ;  /* 0x0000002d0d0b7291 */ /* 0x000fe2000f8e603f */
[----:B------:R-:W-:Y:S01]  /*1d90*/  UMOV UR7, 0x40000040 ;  /* 0x4000004000077882 */ /* 0x000fe20000000000 */
[----:B------:R-:W-:-:S03]  /*1da0*/  UMOV UR5, 0x40000040 ;  /* 0x4000004000057882 */ /* 0x000fc60000000000 */
[----:B------:R-:W-:Y:S02]  /*1db0*/  UMOV UR6, UR12 ;  /* 0x0000000c00067c82 */ /* 0x000fe40008000000 */
[----:B------:R-:W-:Y:S02]  /*1dc0*/  UMOV UR4, UR11 ;  /* 0x0000000b00047c82 */ /* 0x000fe40008000000 */
[----:B------:R-:W-:Y:S01]  /*1dd0*/  HGMMA.64x96x16.F32 R24, gdesc[UR4], R24, gsb0 ;  /* 0x01600000041879f0 */ /* 0x000fe20008000818 */
[----:B------:R-:W-:Y:S02]  /*1de0*/  UIADD3 UR6, UR12, 0x2, URZ ;  /* 0x000000020c067890 */ /* 0x000fe4000fffe03f */
[----:B------:R-:W-:Y:S01]  /*1df0*/  UIADD3 UR4, UR11, 0x2, URZ ;  /* 0x000000020b047890 */ /* 0x000fe2000fffe03f */
[----:B------:R-:W-:Y:S01]  /*1e00*/  UMOV UR7, 0x40000040 ;  /* 0x4000004000077882 */ /* 0x000fe20000000000 */
[----:B------:R-:W-:Y:S01]  /*1e10*/  UMOV UR5, 0x40000040 ;  /* 0x4000004000057882 */ /* 0x000fe20000000000 */
[----:B------:R-:W-:-:S02]  /*1e20*/  WARPGROUP.DEPBAR.LE gsb0, 0x0 ;  /* 0x00008000000079c5 */ /* 0x000fc40000010000 */
        /* <DEDUP_REMOVED lines=99> */
[----:B------:R-:W-:Y:S03]  /*2460*/  HGMMA.64x96x16.F32 R24, gdesc[UR4], R24, gsb0 ;  /* 0x01600000041879f0 */ /* 0x000fe60008000818 */
[----:B------:R-:W-:Y:S02]  /*2470*/  WARPGROUP.DEPBAR.LE gsb0, 0x0 ;  /* 0x00008000000079c5 */ /* 0x000fe40000010000 */
[----:B------:R-:W-:Y:S05]  /*2480*/  @!P0 BRA `(.L_x_23) ;  /* 0x0000000000048947 */ /* 0x000fea0003800000 */
[----:B------:R-:W-:Y:S01]  /*2490*/  BPT.TRAP 0x1 ;  /* 0x000000040000795c */ /* 0x000fe20000300000 */
.L_x_23:
[----:B------:R-:W-:Y:S01]  /*24a0*/  ULEA UR10, UR9, UR10, 0x3 ;  /* 0x0000000a090a7291 */ /* 0x000fe2000f8e183f */
[----:B------:R-:W-:-:S03]  /*24b0*/  ISETP.GT.U32.AND P1, PT, R18, 0x1, PT ;  /* 0x000000011200780c */ /* 0x000fc60003f24070 */
[----:B------:R-:W-:-:S04]  /*24c0*/  UIADD3 UR10, UR10, 0x10, URZ ;  /* 0x000000100a0a7890 */ /* 0x000fc8000fffe03f */
[----:B------:R-:W-:-:S09]  /*24d0*/  UPRMT UR10, URZ, 0x654, UR10 ;  /* 0x000006543f0a7896 */ /* 0x000fd2000800000a */
[----:B------:R-:W-:Y:S01]  /*24e0*/  SYNCS.ARRIVE.TRANS64.RED.A1T0 RZ, [UR10], RZ ;  /* 0x000000ffffff79a7 */ /* 0x000fe2000810040a */
[----:B------:R-:W-:Y:S05]  /*24f0*/  @P1 BRA `(.L_x_24) ;  /* 0x0000000000041947 */ /* 0x000fea0003800000 */
[----:B------:R-:W-:Y:S01]  /*2500*/  BPT.TRAP 0x1 ;  /* 0x000000040000795c */ /* 0x000fe20000300000 */
.L_x_24:
[----:B------:R-:W-:Y:S01]  /*2510*/  UIADD3 UR13, UR13, 0x1, URZ ;  /* 0x000000010d0d7890 */ /* 0x000fe2000fffe03f */
[C---:B------:R-:W-:Y:S01]  /*2520*/  ISETP.GT.AND P1, PT, R0.reuse, 0x1, PT ;  /* 0x000000010000780c */ /* 0x040fe20003f24270 */
[----:B------:R-:W-:Y:S01]  /*2530*/  UIADD3 UR9, UR9, 0x1, URZ ;  /* 0x0000000109097890 */ /* 0x000fe2000fffe03f */
[----:B------:R-:W-:Y:S01]  /*2540*/  VIADD R0, R0, 0xffffffff ;  /* 0xffffffff00007836 */ /* 0x000fe20000000000 */
[----:B------:R-:W-:Y:S02]  /*2550*/  UISETP.NE.AND UP0, UPT, UR13, 0x2, UPT ;  /* 0x000000020d00788c */ /* 0x000fe4000bf05270 */
[----:B------:R-:W-:Y:S02]  /*2560*/  UISETP.NE.AND UP1, UPT, UR9, 0x2, UPT ;  /* 0x000000020900788c */ /* 0x000fe4000bf25270 */
[----:B------:R-:W-:Y:S02]  /*2570*/  USEL UR4, URZ, 0x1, UP0 ;  /* 0x000000013f047887 */ /* 0x000fe40008000000 */
[----:B------:R-:W-:-:S02]  /*2580*/  USEL UR13, UR13, URZ, UP0 ;  /* 0x0000003f0d0d7287 */ /* 0x000fc40008000000 */
[----:B------:R-:W-:Y:S02]  /*2590*/  USEL UR9, UR9, URZ, UP1 ;  /* 0x0000003f09097287 */ /* 0x000fe40008800000 */
[----:B------:R-:W-:Y:S01]  /*25a0*/  LOP3.LUT R5, R5, UR4, RZ, 0x3c, !PT ;  /* 0x0000000405057c12 */ /* 0x000fe2000f8e3cff */
[----:B------:R-:W-:Y:S09]  /*25b0*/  @P1 BRA `(.L_x_25) ;  /* 0xfffffff400b41947 */ /* 0x000ff2000383ffff */
.L_x_18:
[----:B01----:R-:W0:Y:S02]  /*25c0*/  LDC R0, c[0x0][0x28c] ;  /* 0x0000a300ff007b82 */ /* 0x003e240000000800 */
[----:B0-----:R-:W-:-:S13]  /*25d0*/  ISETP.GE.AND P1, PT, R0, 0x1, PT ;  /* 0x000000010000780c */ /* 0x001fda0003f26270 */
[----:B------:R-:W-:Y:S05]  /*25e0*/  @!P1 BRA `(.L_x_26) ;  /* 0x0000000000389947 */ /* 0x000fea0003800000 */
[----:B------:R-:W-:Y:S05]  /*25f0*/  @!P0 BRA `(.L_x_27) ;  /* 0x0000000000048947 */ /* 0x000fea0003800000 */
[----:B------:R-:W-:Y:S01]  /*2600*/  BPT.TRAP 0x1 ;  /* 0x000000040000795c */ /* 0x000fe20000300000 */
.L_x_27:
[----:B------:R-:W0:Y:S01]  /*2610*/  S2UR UR6, SR_CgaCtaId ;  /* 0x00000000000679c3 */ /* 0x000e220000008800 */
[----:B------:R-:W-:Y:S01]  /*2620*/  UIADD3 UR4, UR44, UR42, URZ ;  /* 0x0000002a2c047290 */ /* 0x000fe2000fffe03f */
[----:B------:R-:W-:Y:S01]  /*2630*/  ISETP.GT.U32.AND P0, PT, R18, 0x1, PT ;  /* 0x000000011200780c */ /* 0x000fe20003f04070 */
[----:B------:R-:W-:Y:S02]  /*2640*/  UMOV UR5, 0x400 ;  /* 0x0000040000057882 */ /* 0x000fe40000000000 */
[----:B------:R-:W-:-:S04]  /*2650*/  USHF.L.U32 UR4, UR4, 0x3, URZ ;  /* 0x0000000304047899 */ /* 0x000fc8000800063f */
[----:B------:R-:W-:Y:S02]  /*2660*/  ULOP3.LUT UR4, UR4, 0x8, URZ, 0xc0, !UPT ;  /* 0x0000000804047892 */ /* 0x000fe4000f8ec03f */
[----:B0-----:R-:W-:-:S04]  /*2670*/  ULEA UR5, UR6, UR5, 0x18 ;  /* 0x0000000506057291 */ /* 0x001fc8000f8ec03f */
[----:B------:R-:W-:-:S04]  /*2680*/  UIADD3 UR4, UR5, 0x10, UR4 ;  /* 0x0000001005047890 */ /* 0x000fc8000fffe004 */
[----:B------:R-:W-:-:S09]  /*2690*/  UPRMT UR4, URZ, 0x654, UR4 ;  /* 0x000006543f047896 */ /* 0x000fd20008000004 */
[----:B------:R-:W-:Y:S01]  /*26a0*/  SYNCS.ARRIVE.TRANS64.RED.A1T0 RZ, [UR4], RZ ;  /* 0x000000ffffff79a7 */ /* 0x000fe20008100404 */
[----:B------:R-:W-:Y:S05]  /*26b0*/  @P0 BRA `(.L_x_26) ;  /* 0x0000000000040947 */ /* 0x000fea0003800000 */
[----:B------:R-:W-:Y:S01]  /*26c0*/  BPT.TRAP 0x1 ;  /* 0x000000040000795c */ /* 0x000fe20000300000 */
.L_x_26:
[----:B------:R-:W-:Y:S01]  /*26d0*/  IMAD R3, R84, 0x60, RZ ;  /* 0x0000006054037824 */ /* 0x000fe200078e02ff */
[----:B------:R-:W-:Y:S01]  /*26e0*/  ULDC UR6, c[0x0][0x288] ;  /* 0x0000a20000067ab9 */ /* 0x000fe20000000800 */
[----:B------:R-:W-:Y:S01]  /*26f0*/  SHF.R.S32.HI R13, RZ, 0x1f, R83 ;  /* 0x0000001fff0d7819 */ /* 0x000fe20000011453 */
[----:B------:R-:W-:Y:S01]  /*2700*/  IMAD.SHL.U32 R6, R85, 0x80, RZ ;  /* 0x0000008055067824 */ /* 0x000fe200078e00ff */
[----:B------:R-:W-:Y:S01]  /*2710*/  ULDC.64 UR4, c[0x0][0x5d0] ;  /* 0x0001740000047ab9 */ /* 0x000fe20000000a00 */
[----:B------:R-:W-:Y:S01]  /*2720*/  LOP3.LUT R10, R3, 0x6, R77, 0xf8, !PT ;  /* 0x00000006030a7812 */ /* 0x000fe200078ef84d */
[----:B------:R-:W-:Y:S01]  /*2730*/  IMAD.WIDE R84, R85, 0x80, R22 ;  /* 0x0000008055547825 */ /* 0x000fe200078e0216 */
[----:B------:R-:W-:Y:S01]  /*2740*/  ISETP.GE.AND P0, PT, R3, UR6, PT ;  /* 0x0000000603007c0c */ /* 0x000fe2000bf06270 */
[----:B------:R-:W-:Y:S01]  /*2750*/  ULDC UR6, c[0x0][0x284] ;  /* 0x0000a10000067ab9 */ /* 0x000fe20000000800 */
[----:B------:R-:W-:Y:S01]  /*2760*/  SHF.R.S32.HI R11, RZ, 0x1f, R10 ;  /* 0x0000001fff0b7819 */ /* 0x000fe2000001140a */
[----:B------:R-:W-:Y:S01]  /*2770*/  IMAD R0, R13, UR4, RZ ;  /* 0x000000040d007c24 */ /* 0x000fe2000f8e02ff */
[----:B------:R-:W-:-:S03]  /*2780*/  ISETP.GE.OR P0, PT, R6, UR6, P0 ;  /* 0x0000000606007c0c */ /* 0x000fc60008706670 */
[C---:B------:R-:W-:Y:S02]  /*2790*/  IMAD R7, R83.reuse, UR5, R0 ;  /* 0x0000000553077c24 */ /* 0x040fe4000f8e0200 */
[----:B------:R-:W-:Y:S01]  /*27a0*/  IMAD.WIDE.U32 R4, R83, UR4, R10 ;  /* 0x0000000453047c25 */ /* 0x000fe2000f8e000a */
[----:B------:R-:W-:-:S03]  /*27b0*/  ULDC.64 UR4, c[0x0][0x5c8] ;  /* 0x0001720000047ab9 */ /* 0x000fc60000000a00 */
[----:B------:R-:W-:Y:S02]  /*27c0*/  IMAD R9, R85, UR4, RZ ;  /* 0x0000000455097c24 */ /* 0x000fe4000f8e02ff */
[----:B------:R-:W-:Y:S02]  /*27d0*/  IMAD.IADD R5, R5, 0x1, R7 ;  /* 0x0000000105057824 */ /* 0x000fe400078e0207 */
[C---:B------:R-:W-:Y:S02]  /*27e0*/  IMAD R9, R84.reuse, UR5, R9 ;  /* 0x0000000554097c24 */ /* 0x040fe4000f8e0209 */
[----:B------:R-:W-:-:S04]  /*27f0*/  IMAD.WIDE.U32 R86, R84, UR4, R4 ;  /* 0x0000000454567c25 */ /* 0x000fc8000f8e0004 */
[----:B------:R-:W-:Y:S01]  /*2800*/  IMAD.MOV.U32 R0, RZ, RZ, -0x1 ;  /* 0xffffffffff007424 */ /* 0x000fe200078e00ff */
[----:B------:R-:W-:Y:S06]  /*2810*/  @P0 BRA `(.L_x_28) ;  /* 0x00000030005c0947 */ /* 0x000fec0003800000 */
[----:B-----5:R-:W-:Y:S01]  /*2820*/  FSETP.NEU.AND P0, PT, R72, RZ, PT ;  /* 0x000000ff4800720b */ /* 0x020fe20003f0d000 */
[----:B------:R-:W-:Y:S01]  /*2830*/  IMAD.IADD R4, R76, 0x1, -R3 ;  /* 0x000000014c047824 */ /* 0x000fe200078e0a03 */
[----:B------:R-:W-:Y:S01]  /*2840*/  BSSY B0, `(.L_x_28) ;  /* 0x0000314000007945 */ /* 0x000fe20003800000 */
[----:B------:R-:W-:Y:S02]  /*2850*/  IMAD.IADD R3, R81, 0x1, -R6 ;  /* 0x0000000151037824 */ /* 0x000fe400078e0a06 */
[----:B------:R-:W-:Y:S01]  /*2860*/  IMAD.IADD R97, R87, 0x1, R9 ;  /* 0x0000000157617824 */ /* 0x000fe200078e0209 */
[----:B------:R-:W-:-:S04]  /*2870*/  ISETP.GT.AND P2, PT, R4, RZ, PT ;  /* 0x000000ff0400720c */ /* 0x000fc80003f44270 */
[----:B------:R-:W-:-:S03]  /*2880*/  ISETP.GT.AND P1, PT, R3, RZ, P2 ;  /* 0x000000ff0300720c */ /* 0x000fc60001724270 */
[----:B------:R-:W-:Y:S10]  /*2890*/  @!P0 BRA `(.L_x_29) ;  /* 0x0000002000888947 */ /* 0x000ff40003800000 */
[----:B------:R-:W0:Y:S01]  /*28a0*/  LDC.64 R90, c[0x0][0x5b8] ;  /* 0x00016e00ff5a7b82 */ /* 0x000e220000000a00 */
[----:B------:R-:W-:-:S07]  /*28b0*/  ULDC.64 UR4, c[0x0][0x5c0] ;  /* 0x0001700000047ab9 */ /* 0x000fce0000000a00 */
[----:B------:R-:W1:Y:S08]  /*28c0*/  LDC.64 R92, c[0x0][0x5b0] ;  /* 0x00016c00ff5c7b82 */ /* 0x000e700000000a00 */
[----:B------:R-:W2:Y:S01]  /*28d0*/  LDC.64 R94, c[0x0][0x5a8] ;  /* 0x00016a00ff5e7b82 */ /* 0x000ea20000000a00 */
[-C--:B0-----:R-:W-:Y:S02]  /*28e0*/  IMAD R6, R13, R90.reuse, RZ ;  /* 0x0000005a0d067224 */ /* 0x081fe400078e02ff */
[----:B------:R-:W-:-:S04]  /*28f0*/  IMAD.WIDE.U32 R88, R83, R90, R10 ;  /* 0x0000005a53587225 */ /* 0x000fc800078e000a */
[----:B------:R-:W-:Y:S02]  /*2900*/  IMAD R87, R83, R91, R6 ;  /* 0x0000005b53577224 */ /* 0x000fe400078e0206 */
[-C--:B-1----:R-:W-:Y:S02]  /*2910*/  IMAD R5, R85, R92.reuse, RZ ;  /* 0x0000005c55057224 */ /* 0x082fe400078e02ff */
[----:B------:R-:W-:Y:S02]  /*2920*/  IMAD.IADD R13, R89, 0x1, R87 ;  /* 0x00000001590d7824 */ /* 0x000fe400078e0257 */
[----:B------:R-:W-:Y:S02]  /*2930*/  IMAD.MOV.U32 R12, RZ, RZ, R88 ;  /* 0x000000ffff0c7224 */ /* 0x000fe400078e0058 */
[C---:B------:R-:W-:Y:S02]  /*2940*/  IMAD R91, R84.reuse, R93, R5 ;  /* 0x0000005d545b7224 */ /* 0x040fe400078e0205 */
[----:B------:R-:W-:-:S04]  /*2950*/  IMAD.WIDE.U32 R6, R84, R92, R12 ;  /* 0x0000005c54067225 */ /* 0x000fc800078e000c */
[----:B------:R-:W-:Y:S01]  /*2960*/  IMAD.IADD R5, R7, 0x1, R91 ;  /* 0x0000000107057824 */ /* 0x000fe200078e025b */
[----:B--2---:R-:W-:-:S04]  /*2970*/  LEA R14, P0, R6, R94, 0x1 ;  /* 0x0000005e060e7211 */ /* 0x004fc800078008ff */
[----:B------:R-:W-:-:S05]  /*2980*/  LEA.HI.X R15, R6, R95, R5, 0x1, P0 ;  /* 0x0000005f060f7211 */ /* 0x000fca00000f0c05 */
[----:B------:R0:W2:Y:S01]  /*2990*/  @P1 LDG.E.LTC128B.U16 R5, desc[UR40][R14.64] ;  /* 0x000000280e051981 */ /* 0x0000a2000c1e1520 */
[----:B------:R-:W-:Y:S01]  /*29a0*/  LEA R8, P0, R86, UR4, 0x1 ;  /* 0x0000000456087c11 */ /* 0x000fe2000f8008ff */
[----:B------:R-:W-:Y:S01]  /*29b0*/  IMAD.WIDE.U32 R6, R84, R92, R10 ;  /* 0x0000005c54067225 */ /* 0x000fe200078e000a */
[----:B------:R-:W-:Y:S03]  /*29c0*/  BSSY B1, `(.L_x_30) ;  /* 0x0000012000017945 */ /* 0x000fe60003800000 */
[----:B------:R-:W-:Y:S02]  /*29d0*/  IMAD.IADD R7, R91, 0x1, R7 ;  /* 0x000000015b077824 */ /* 0x000fe400078e0207 */
[----:B------:R-:W-:Y:S01]  /*29e0*/  IMAD.WIDE.U32 R20, R83, R90, R6 ;  /* 0x0000005a53147225 */ /* 0x000fe200078e0006 */
[----:B0-----:R-:W-:-:S03]  /*29f0*/  SHF.L.U64.HI R15, R92, 0x3, R93 ;  /* 0x000000035c0f7819 */ /* 0x001fc6000001025d */
[----:B------:R-:W-:Y:S01]  /*2a00*/  IMAD.IADD R7, R87, 0x1, R21 ;  /* 0x0000000157077824 */ /* 0x000fe200078e0215 */
[----:B------:R-:W-:Y:S01]  /*2a10*/  LEA R6, P4, R20, R94, 0x1 ;  /* 0x0000005e14067211 */ /* 0x000fe200078808ff */
[----:B------:R-:W-:-:S03]  /*2a20*/  IMAD.SHL.U32 R14, R92, 0x8, RZ ;  /* 0x000000085c0e7824 */ /* 0x000fc600078e00ff */
[----:B------:R-:W-:Y:S01]  /*2a30*/  LEA.HI.X R7, R20, R95, R7, 0x1, P4 ;  /* 0x0000005f14077211 */ /* 0x000fe200020f0c07 */
[----:B--2---:R-:W-:-:S05]  /*2a40*/  HADD2.F32 R9, -RZ, R5.H0_H0 ;  /* 0x20000005ff097230 */ /* 0x004fca0000004100 */
[----:B------:R-:W-:-:S04]  /*2a50*/  FMUL R9, R9, R72 ;  /* 0x0000004809097220 */ /* 0x000fc80000400000 */
[----:B------:R-:W-:Y:S01]  /*2a60*/  FFMA R24, R24, R19, R9 ;  /* 0x0000001318187223 */ /* 0x000fe20000000009 */
[----:B------:R-:W-:Y:S02]  /*2a70*/  LEA.HI.X R9, R86, UR5, R97, 0x1, P0 ;  /* 0x0000000556097c11 */ /* 0x000fe400080f0c61 */
[----:B------:R-:W-:Y:S02]  /*2a80*/  ISETP.GT.AND P0, PT, R4, 0x1, PT ;  /* 0x000000010400780c */ /* 0x000fe40003f04270 */
[----:B------:R-:W-:Y:S02]  /*2a90*/  F2FP.F16.F32.PACK_AB R24, RZ, R24 ;  /* 0x00000018ff18723e */ /* 0x000fe400000000ff */
[----:B------:R-:W-:-:S03]  /*2aa0*/  ISETP.GT.AND P3, PT, R3, RZ, P0 ;  /* 0x000000ff0300720c */ /* 0x000fc60000764270 */
[----:B------:R0:W-:Y:S10]  /*2ab0*/  @P1 STG.E.U16 desc[UR40][R8.64], R24 ;  /* 0x0000001808001986 */ /* 0x0001f4000c101528 */
[----:B------:R-:W-:Y:S05]  /*2ac0*/  @!P3 BRA `(.L_x_31) ;  /* 0x000000000004b947 */ /* 0x000fea0003800000 */
[----:B------:R1:W5:Y:S02]  /*2ad0*/  LDG.E.LTC128B.U16 R5, desc[UR40][R6.64+0x2] ;  /* 0x0000022806057981 */ /* 0x000364000c1e1520 */
.L_x_31:
[----:B------:R-:W-:Y:S05]  /*2ae0*/  BSYNC B1 ;  /* 0x0000000000017941 */ /* 0x000fea0003800000 */
.L_x_30:
[----:B-----5:R-:W-:Y:S01]  /*2af0*/  HADD2.F32 R85, -RZ, R5.H0_H0 ;  /* 0x20000005ff557230 */ /* 0x020fe20000004100 */
[----:B------:R-:W-:Y:S01]  /*2b00*/  ISETP.GT.AND P2, PT, R3, 0x8, P2 ;  /* 0x000000080300780c */ /* 0x000fe20001744270 */
[----:B------:R-:W-:Y:S01]  /*2b10*/  IMAD.WIDE.U32 R20, R84, R92, R14 ;  /* 0x0000005c54147225 */ /* 0x000fe200078e000e */
[----:B0-----:R-:W-:-:S03]  /*2b20*/  PRMT R24, R5, 0x7610, R24 ;  /* 0x0000761005187816 */ /* 0x001fc60000000018 */
[----:B------:R-:W-:Y:S01]  /*2b30*/  FMUL R12, R85, R72 ;  /* 0x00000048550c7220 */ /* 0x000fe20000400000 */
[----:B------:R-:W-:Y:S01]  /*2b40*/  IMAD.IADD R91, R91, 0x1, R21 ;  /* 0x000000015b5b7824 */ /* 0x000fe200078e0215 */
[----:B------:R-:W-:Y:S02]  /*2b50*/  IADD3 R88, P1, R88, R20, RZ ;  /* 0x0000001458587210 */ /* 0x000fe40007f3e0ff */
[----:B------:R-:W-:-:S03]  /*2b60*/  FFMA R12, R25, R19, R12 ;  /* 0x00000013190c7223 */ /* 0x000fc6000000000c */
[----:B------:R-:W-:Y:S01]  /*2b70*/  IMAD.X R13, R91, 0x1, R13, P1 ;  /* 0x000000015b0d7824 */ /* 0x000fe200008e060d */
[C---:B------:R-:W-:Y:S02]  /*2b80*/  LEA R14, P1, R88.reuse, R94, 0x1 ;  /* 0x0000005e580e7211 */ /* 0x040fe400078208ff */
[----:B------:R-:W-:Y:S02]  /*2b90*/  F2FP.F16.F32.PACK_AB R12, RZ, R12 ;  /* 0x0000000cff0c723e */ /* 0x000fe400000000ff */
[----:B------:R-:W-:Y:S02]  /*2ba0*/  LEA.HI.X R15, R88, R95, R13, 0x1, P1 ;  /* 0x0000005f580f7211 */ /* 0x000fe400008f0c0d */
[----:B------:R-:W-:-:S05]  /*2bb0*/  PRMT R21, R12, 0x7610, R21 ;  /* 0x000076100c157816 */ /* 0x000fca0000000015 */
[----:B------:R0:W-:Y:S04]  /*2bc0*/  @P3 STG.E.U16 desc[UR40][R8.64+0x2], R21 ;  /* 0x0000021508003986 */ /* 0x0001e8000c101528 */
[----:B------:R-:W2:Y:S01]  /*2bd0*/  @P2 LDG.E.LTC128B.U16 R24, desc[UR40][R14.64] ;  /* 0x000000280e182981 */ /* 0x000ea2000c1e1520 */
[----:B------:R-:W-:Y:S01]  /*2be0*/  IADD3 R20, P1, R10, R20, RZ ;  /* 0x000000140a147210 */ /* 0x000fe20007f3e0ff */
[----:B------:R-:W-:Y:S01]  /*2bf0*/  BSSY B1, `(.L_x_32) ;  /* 0x0000011000017945 */ /* 0x000fe20003800000 */
[----:B------:R-:W-:Y:S02]  /*2c00*/  SHF.L.U64.HI R13, R73, 0x1, R74 ;  /* 0x00000001490d7819 */ /* 0x000fe4000001024a */
[----:B------:R-:W-:Y:S01]  /*2c10*/  ISETP.GT.AND P0, PT, R3, 0x8, P0 ;  /* 0x000000080300780c */ /* 0x000fe20000704270 */
[----:B0-----:R-:W-:Y:S01]  /*2c20*/  IMAD.X R21, R11, 0x1, R91, P1 ;  /* 0x000000010b157824 */ /* 0x001fe200008e065b */
[----:B------:R-:W-:Y:S01]  /*2c30*/  LEA R12, P1, R73, R8, 0x1 ;  /* 0x00000008490c7211 */ /* 0x000fe200078208ff */
[----:B------:R-:W-:-:S04]  /*2c40*/  IMAD.WIDE.U32 R20, R83, R90, R20 ;  /* 0x0000005a53147225 */ /* 0x000fc800078e0014 */
[----:B------:R-:W-:Y:S01]  /*2c50*/  IMAD.X R13, R13, 0x1, R9, P1 ;  /* 0x000000010d0d7824 */ /* 0x000fe200008e0609 */
[----:B------:R-:W-:Y:S01]  /*2c60*/  LEA R10, P3, R20, R94, 0x1 ;  /* 0x0000005e140a7211 */ /* 0x000fe200078608ff */
[----:B------:R-:W-:-:S05]  /*2c70*/  IMAD.IADD R11, R87, 0x1, R21 ;  /* 0x00000001570b7824 */ /* 0x000fca00078e0215 */
[----:B------:R-:W-:Y:S01]  /*2c80*/  LEA.HI.X R11, R20, R95, R11, 0x1, P3 ;  /* 0x0000005f140b7211 */ /* 0x000fe200018f0c0b */
[----:B--2---:R-:W-:-:S05]  /*2c90*/  HADD2.F32 R5, -RZ, R24.H0_H0 ;  /* 0x20000018ff057230 */ /* 0x004fca0000004100 */
[----:B------:R-:W-:-:S04]  /*2ca0*/  FMUL R5, R5, R72 ;  /* 0x0000004805057220 */ /* 0x000fc80000400000 */
[----:B------:R-:W-:-:S05]  /*2cb0*/  FFMA R5, R26, R19, R5 ;  /* 0x000000131a057223 */ /* 0x000fca0000000005 */
[----:B------:R-:W-:-:S05]  /*2cc0*/  F2FP.F16.F32.PACK_AB R5, RZ, R5 ;  /* 0x00000005ff05723e */ /* 0x000fca00000000ff */
[----:B------:R0:W-:Y:S01]  /*2cd0*/  @P2 STG.E.U16 desc[UR40][R12.64], R5 ;  /* 0x000000050c002986 */ /* 0x0001e2000c101528 */
[----:B------:R-:W-:Y:S05]  /*2ce0*/  @!P0 BRA `(.L_x_33) ;  /* 0x0000000000048947 */ /* 0x000fea0003800000 */
[----:B------:R2:W5:Y:S02]  /*2cf0*/  LDG.E.LTC128B.U16 R24, desc[UR40][R10.64+0x2] ;  /* 0x000002280a187981 */ /* 0x000564000c1e1520 */
.L_x_33:
[----:B------:R-:W-:Y:S05]  /*2d00*/  BSYNC B1 ;  /* 0x0000000000017941 */ /* 0x000fea0003800000 */
.L_x_32:
[----:B0----5:R-:W-:Y:S01]  /*2d10*/  HADD2.F32 R5, -RZ, R24.H0_H0 ;  /* 0x20000018ff057230 */ /* 0x021fe20000004100 */
[----:B------:R-:W-:Y:S01]  /*2d20*/  ISETP.GT.AND P1, PT, R4, 0x8, PT ;  /* 0x000000080400780c */ /* 0x000fe20003f24270 */
[----:B------:R-:W-:Y:S03]  /*2d30*/  BSSY B1, `(.L_x_34) ;  /* 0x0000008000017945 */ /* 0x000fe60003800000 */
[----:B------:R-:W-:Y:S01]  /*2d40*/  FMUL R14, R5, R72 ;  /* 0x00000048050e7220 */ /* 0x000fe20000400000 */
[----:B------:R-:W-:-:S03]  /*2d50*/  ISETP.GT.AND P2, PT, R3, RZ, P1 ;  /* 0x000000ff0300720c */ /* 0x000fc60000f44270 */
[----:B------:R-:W-:-:S05]  /*2d60*/  FFMA R14, R27, R19, R14 ;  /* 0x000000131b0e7223 */ /* 0x000fca000000000e */
[----:B------:R-:W-:-:S05]  /*2d70*/  F2FP.F16.F32.PACK_AB R14, RZ, R14 ;  /* 0x0000000eff0e723e */ /* 0x000fca00000000ff */
[----:B------:R0:W-:Y:S01]  /*2d80*/  @P0 STG.E.U16 desc[UR40][R12.64+0x2], R14 ;  /* 0x0000020e0c000986 */ /* 0x0001e2000c101528 */
[----:B------:R-:W-:Y:S05]  /*2d90*/  @!P2 BRA `(.L_x_35) ;  /* 0x000000000004a947 */ /* 0x000fea0003800000 */
[----:B------:R3:W5:Y:S02]  /*2da0*/  LDG.E.LTC128B.U16 R24, desc[UR40][R6.64+0x10] ;  /* 0x0000102806187981 */ /* 0x000764000c1e1520 */
.L_x_35:
[----:B------:R-:W-:Y:S05]  /*2db0*/  BSYNC B1 ;  /* 0x0000000000017941 */ /* 0x000fea0003800000 */
.L_x_34:
[----:B-----5:R-:W-:Y:S01]  /*2dc0*/  HADD2.F32 R5, -RZ, R24.H0_H0 ;  /* 0x20000018ff057230 */ /* 0x020fe20000004100 */
        /* <DEDUP_REMOVED lines=9> */
.L_x_37:
[----:B------:R-:W-:Y:S05]  /*2e60*/  BSYNC B1 ;  /* 0x0000000000017941 */ /* 0x000fea0003800000 */
.L_x_36:
[----:B----45:R-:W-:Y:S01]  /*2e70*/  HADD2.F32 R5, -RZ, R24.H0_H0 ;  /* 0x20000018ff057230 */ /* 0x030fe20000004100 */
[----:B------:R-:W-:Y:S01]  /*2e80*/  ISETP.GT.AND P1, PT, R3, 0x8, P1 ;  /* 0x000000080300780c */ /* 0x000fe20000f24270 */
[----:B------:R-:W-:Y:S03]  /*2e90*/  BSSY B1, `(.L_x_38) ;  /* 0x0000007000017945 */ /* 0x000fe60003800000 */
[----:B0-----:R-:W-:-:S04]  /*2ea0*/  FMUL R14, R5, R72 ;  /* 0x00000048050e7220 */ /* 0x001fc80000400000 */
[----:B------:R-:W-:-:S05]  /*2eb0*/  FFMA R14, R29, R19, R14 ;  /* 0x000000131d0e7223 */ /* 0x000fca000000000e */
[----:B------:R-:W-:-:S05]  /*2ec0*/  F2FP.F16.F32.PACK_AB R14, RZ, R14 ;  /* 0x0000000eff0e723e */ /* 0x000fca00000000ff */
[----:B------:R0:W-:Y:S01]  /*2ed0*/  @P3 STG.E.U16 desc[UR40][R8.64+0x12], R14 ;  /* 0x0000120e08003986 */ /* 0x0001e2000c101528 */
[----:B------:R-:W-:Y:S05]  /*2ee0*/  @!P1 BRA `(.L_x_39) ;  /* 0x0000000000049947 */ /* 0x000fea0003800000 */
[----:B------:R4:W5:Y:S02]  /*2ef0*/  LDG.E.LTC128B.U16 R24, desc[UR40][R10.64+0x10] ;  /* 0x000010280a187981 */ /* 0x000964000c1e1520 */
.L_x_39:
[----:B------:R-:W-:Y:S05]  /*2f00*/  BSYNC B1 ;  /* 0x0000000000017941 */ /* 0x000fea0003800000 */
.L_x_38:
[----:B-----5:R-:W-:Y:S01]  /*2f10*/  HADD2.F32 R5, -RZ, R24.H0_H0 ;  /* 0x20000018ff057230 */ /* 0x020fe20000004100 */
[----:B------:R-:W-:Y:S01]  /*2f20*/  ISETP.GT.AND P0, PT, R3, 0x8, P0 ;  /* 0x000000080300780c */ /* 0x000fe20000704270 */
[----:B------:R-:W-:Y:S03]  /*2f30*/  BSSY B1, `(.L_x_40) ;  /* 0x0000007000017945 */ /* 0x000fe60003800000 */
[----:B------:R-:W-:-:S04]  /*2f40*/  FMUL R5, R5, R72 ;  /* 0x0000004805057220 */ /* 0x000fc80000400000 */
[----:B------:R-:W-:-:S05]  /*2f50*/  FFMA R5, R30, R19, R5 ;  /* 0x000000131e057223 */ /* 0x000fca0000000005 */
[----:B------:R-:W-:-:S05]  /*2f60*/  F2FP.F16.F32.PACK_AB R5, RZ, R5 ;  /* 0x00000005ff05723e */ /* 0x000fca00000000ff */
[----:B------:R0:W-:Y:S01]  /*2f70*/  @P1 STG.E.U16 desc[UR40][R12.64+0x10], R5 ;  /* 0x000010050c001986 */ /* 0x0001e2000c101528 */
[----:B------:R-:W-:Y:S05]  /*2f80*/  @!P0 BRA `(.L_x_41) ;  /* 0x0000000000048947 */ /* 0x000fea0003800000 */
[----:B------:R0:W5:Y:S02]  /*2f90*/  LDG.E.LTC128B.U16 R24, desc[UR40][R10.64+0x12] ;  /* 0x000012280a187981 */ /* 0x000164000c1e1520 */
.L_x_41:
[----:B------:R-:W-:Y:S05]  /*2fa0*/  BSYNC B1 ;  /* 0x0000000000017941 */ /* 0x000fea0003800000 */
.L_x_40:
        /* <DEDUP_REMOVED lines=10> */
.L_x_43:
[----:B------:R-:W-:Y:S05]  /*3050*/  BSYNC B1 ;  /* 0x0000000000017941 */ /* 0x000fea0003800000 */
.L_x_42:
        /* <DEDUP_REMOVED lines=10> */
.L_x_45:
[----:B------:R-:W-:Y:S05]  /*3100*/  BSYNC B1 ;  /* 0x0000000000017941 */ /* 0x000fea0003800000 */
.L_x_44:
[----:B0----5:R-:W-:Y:S01]  /*3110*/  HADD2.F32 R5, -RZ, R24.H0_H0 ;  /* 0x20000018ff057230 */ /* 0x021fe20000004100 */
        /* <DEDUP_REMOVED lines=8> */
.L_x_47:
[----:B------:R-:W-:Y:S05]  /*31a0*/  BSYNC B1 ;  /* 0x0000000000017941 */ /* 0x000fea0003800000 */
.L_x_46:
        /* <DEDUP_REMOVED lines=9> */
.L_x_49:
[----:B------:R-:W-:Y:S05]  /*3240*/  BSYNC B1 ;  /* 0x0000000000017941 */ /* 0x000fea0003800000 */
.L_x_48:
        /* <DEDUP_REMOVED lines=10> */
.L_x_51:
[----:B------:R-:W-:Y:S05]  /*32f0*/  BSYNC B1 ;  /* 0x0000000000017941 */ /* 0x000fea0003800000 */
.L_x_50:
        /* <DEDUP_REMOVED lines=10> */
.L_x_53:
[----:B------:R-:W-:Y:S05]  /*33a0*/  BSYNC B1 ;  /* 0x0000000000017941 */ /* 0x000fea0003800000 */
.L_x_52:
        /* <DEDUP_REMOVED lines=9> */
.L_x_55:
[----:B------:R-:W-:Y:S05]  /*3440*/  BSYNC B1 ;  /* 0x0000000000017941 */ /* 0x000fea0003800000 */
.L_x_54:
        /* <DEDUP_REMOVED lines=9> */
.L_x_57:
[----:B------:R-:W-:Y:S05]  /*34e0*/  BSYNC B1 ;  /* 0x0000000000017941 */ /* 0x000fea0003800000 */
.L_x_56:
        /* <DEDUP_REMOVED lines=10> */
.L_x_59:
[----:B------:R-:W-:Y:S05]  /*3590*/  BSYNC B1 ;  /* 0x0000000000017941 */ /* 0x000fea0003800000 */
.L_x_58:
        /* <DEDUP_REMOVED lines=10> */
.L_x_61:
[----:B------:R-:W-:Y:S05]  /*3640*/  BSYNC B1 ;  /* 0x0000000000017941 */ /* 0x000fea0003800000 */
.L_x_60:
        /* <DEDUP_REMOVED lines=9> */
.L_x_63:
[----:B------:R-:W-:Y:S05]  /*36e0*/  BSYNC B1 ;  /* 0x0000000000017941 */ /* 0x000fea0003800000 */
.L_x_62:
        /* <DEDUP_REMOVED lines=9> */
.L_x_65:
[----:B------:R-:W-:Y:S05]  /*3780*/  BSYNC B1 ;  /* 0x0000000000017941 */ /* 0x000fea0003800000 */
.L_x_64:
        /* <DEDUP_REMOVED lines=10> */
.L_x_67:
[----:B------:R-:W-:Y:S05]  /*3830*/  BSYNC B1 ;  /* 0x0000000000017941 */ /* 0x000fea0003800000 */
.L_x_66:
        /* <DEDUP_REMOVED lines=10> */
.L_x_69:
[----:B------:R-:W-:Y:S05]  /*38e0*/  BSYNC B1 ;  /* 0x0000000000017941 */ /* 0x000fea0003800000 */
.L_x_68:
        /* <DEDUP_REMOVED lines=9> */
.L_x_71:
[----:B------:R-:W-:Y:S05]  /*3980*/  BSYNC B1 ;  /* 0x0000000000017941 */ /* 0x000fea0003800000 */
.L_x_70:
        /* <DEDUP_REMOVED lines=9> */
.L_x_73:
[----:B------:R-:W-:Y:S05]  /*3a20*/  BSYNC B1 ;  /* 0x0000000000017941 */ /* 0x000fea0003800000 */
.L_x_72:
        /* <DEDUP_REMOVED lines=10> */
.L_x_75:
[----:B------:R-:W-:Y:S05]  /*3ad0*/  BSYNC B1 ;  /* 0x0000000000017941 */ /* 0x000fea0003800000 */
.L_x_74:
        /* <DEDUP_REMOVED lines=10> */
.L_x_77:
[----:B------:R-:W-:Y:S05]  /*3b80*/  BSYNC B1 ;  /* 0x0000000000017941 */ /* 0x000fea0003800000 */
.L_x_76:
        /* <DEDUP_REMOVED lines=9> */
.L_x_79:
[----:B------:R-:W-:Y:S05]  /*3c20*/  BSYNC B1 ;  /* 0x0000000000017941 */ /* 0x000fea0003800000 */
.L_x_78:
        /* <DEDUP_REMOVED lines=9> */
.L_x_81:
[----:B------:R-:W-:Y:S05]  /*3cc0*/  BSYNC B1 ;  /* 0x0000000000017941 */ /* 0x000fea0003800000 */
.L_x_80:
        /* <DEDUP_REMOVED lines=10> */
.L_x_83:
[----:B------:R-:W-:Y:S05]  /*3d70*/  BSYNC B1 ;  /* 0x0000000000017941 */ /* 0x000fea0003800000 */
.L_x_82:
        /* <DEDUP_REMOVED lines=10> */
.L_x_85:
[----:B------:R-:W-:Y:S05]  /*3e20*/  BSYNC B1 ;  /* 0x0000000000017941 */ /* 0x000fea0003800000 */
.L_x_84:
        /* <DEDUP_REMOVED lines=9> */
.L_x_87:
[----:B------:R-:W-:Y:S05]  /*3ec0*/  BSYNC B1 ;  /* 0x0000000000017941 */ /* 0x000fea0003800000 */
.L_x_86:
        /* <DEDUP_REMOVED lines=9> */
.L_x_89:
[----:B------:R-:W-:Y:S05]  /*3f60*/  BSYNC B1 ;  /* 0x0000000000017941 */ /* 0x000fea0003800000 */
.L_x_88:
        /* <DEDUP_REMOVED lines=10> */
.L_x_91:
[----:B------:R-:W-:Y:S05]  /*4010*/  BSYNC B1 ;  /* 0x0000000000017941 */ /* 0x000fea0003800000 */
.L_x_90:
        /* <DEDUP_REMOVED lines=10> */
.L_x_93:
[----:B------:R-:W-:Y:S05]  /*40c0*/  BSYNC B1 ;  /* 0x0000000000017941 */ /* 0x000fea0003800000 */
.L_x_92:
        /* <DEDUP_REMOVED lines=9> */
.L_x_95:
[----:B------:R-:W-:Y:S05]  /*4160*/  BSYNC B1 ;  /* 0x0000000000017941 */ /* 0x000fea0003800000 */
.L_x_94:
        /* <DEDUP_REMOVED lines=9> */
.L_x_97:
[----:B------:R-:W-:Y:S05]  /*4200*/  BSYNC B1 ;  /* 0x0000000000017941 */ /* 0x000fea0003800000 */
.L_x_96:
        /* <DEDUP_REMOVED lines=10> */
.L_x_99:
[----:B------:R-:W-:Y:S05]  /*42b0*/  BSYNC B1 ;  /* 0x0000000000017941 */ /* 0x000fea0003800000 */
.L_x_98:
        /* <DEDUP_REMOVED lines=10> */
.L_x_101:
[----:B------:R-:W-:Y:S05]  /*4360*/  BSYNC B1 ;  /* 0x0000000000017941 */ /* 0x000fea0003800000 */
.L_x_100:
        /* <DEDUP_REMOVED lines=9> */
.L_x_103:
[----:B------:R-:W-:Y:S05]  /*4400*/  BSYNC B1 ;  /* 0x0000000000017941 */ /* 0x000fea0003800000 */
.L_x_102:
        /* <DEDUP_REMOVED lines=9> */
.L_x_105:
[----:B------:R-:W-:Y:S05]  /*44a0*/  BSYNC B1 ;  /* 0x0000000000017941 */ /* 0x000fea0003800000 */
.L_x_104:
        /* <DEDUP_REMOVED lines=10> */
.L_x_107:
[----:B------:R-:W-:Y:S05]  /*4550*/  BSYNC B1 ;  /* 0x0000000000017941 */ /* 0x000fea0003800000 */
.L_x_106:
        /* <DEDUP_REMOVED lines=10> */
.L_x_109:
[----:B------:R-:W-:Y:S05]  /*4600*/  BSYNC B1 ;  /* 0x0000000000017941 */ /* 0x000fea0003800000 */
.L_x_108:
        /* <DEDUP_REMOVED lines=9> */
.L_x_111:
[----:B------:R-:W-:Y:S05]  /*46a0*/  BSYNC B1 ;  /* 0x0000000000017941 */ /* 0x000fea0003800000 */
.L_x_110:
        /* <DEDUP_REMOVED lines=9> */
.L_x_113:
[----:B------:R-:W-:Y:S05]  /*4740*/  BSYNC B1 ;  /* 0x0000000000017941 */ /* 0x000fea0003800000 */
.L_x_112:
        /* <DEDUP_REMOVED lines=10> */
.L_x_115:
[----:B------:R-:W-:Y:S05]  /*47f0*/  BSYNC B1 ;  /* 0x0000000000017941 */ /* 0x000fea0003800000 */
.L_x_114:
[----:B-----5:R-:W-:Y:S01]  /*4800*/  HADD2.F32 R5, -RZ, R24.H0_H0 ;  /* 0x20000018ff057230 */ /* 0x020fe20000004100 */
[----:B------:R-:W-:Y:S01]  /*4810*/  ISETP.GT.AND P0, PT, R4, 0x59, PT ;  /* 0x000000590400780c */ /* 0x000fe20003f04270 */
[----:B------:R-:W-:Y:S01]  /*4820*/  @P2 IMAD.MOV.U32 R4, RZ, RZ, R8 ;  /* 0x000000ffff042224 */ /* 0x000fe200078e0008 */
[----:B------:R-:W-:Y:S02]  /*4830*/  BSSY B1, `(.L_x_116) ;  /* 0x000000a000017945 */ /* 0x000fe40003800000 */
[----:B------:R-:W-:Y:S01]  /*4840*/  FMUL R5, R5, R72 ;  /* 0x0000004805057220 */ /* 0x000fe20000400000 */
[----:B------:R-:W-:-:S03]  /*4850*/  ISETP.GT.AND P3, PT, R3, RZ, P0 ;  /* 0x000000ff0300720c */ /* 0x000fc60000764270 */
[----:B------:R-:W-:-:S05]  /*4860*/  FFMA R5, R68, R19, R5 ;  /* 0x0000001344057223 */ /* 0x000fca0000000005 */
[----:B------:R-:W-:-:S04]  /*4870*/  F2FP.F16.F32.PACK_AB R5, RZ, R5 ;  /* 0x00000005ff05723e */ /* 0x000fc800000000ff */
[----:B0-----:R-:W-:Y:S01]  /*4880*/  PRMT R14, R5, 0x7610, R14 ;  /* 0x00007610050e7816 */ /* 0x001fe2000000000e */
[----:B------:R-:W-:-:S05]  /*4890*/  @P2 IMAD.MOV.U32 R5, RZ, RZ, R9 ;  /* 0x000000ffff052224 */ /* 0x000fca00078e0009 */
[----:B------:R0:W-:Y:S01]  /*48a0*/  @P2 STG.E.U16 desc[UR40][R4.64+0xb0], R14 ;  /* 0x0000b00e04002986 */ /* 0x0001e2000c101528 */
[----:B------:R-:W-:Y:S05]  /*48b0*/  @!P3 BRA `(.L_x_117) ;  /* 0x000000000004b947 */ /* 0x000fea0003800000 */
[----:B------:R0:W5:Y:S02]  /*48c0*/  LDG.E.LTC128B.U16 R24, desc[UR40][R6.64+0xb2] ;  /* 0x0000b22806187981 */ /* 0x000164000c1e1520 */
.L_x_117:
[----:B------:R-:W-:Y:S05]  /*48d0*/  BSYNC B1 ;  /* 0x0000000000017941 */ /* 0x000fea0003800000 */
.L_x_116:
        /* <DEDUP_REMOVED lines=9> */
.L_x_119:
[----:B------:R-:W-:Y:S05]  /*4970*/  BSYNC B1 ;  /* 0x0000000000017941 */ /* 0x000fea0003800000 */
.L_x_118:
[----:B-----5:R-:W-:Y:S01]  /*4980*/  HADD2.F32 R5, -RZ, R24.H0_H0 ;  /* 0x20000018ff057230 */ /* 0x020fe20000004100 */
[----:B------:R-:W-:Y:S01]  /*4990*/  ISETP.GT.AND P0, PT, R3, 0x8, P0 ;  /* 0x000000080300780c */ /* 0x000fe20000704270 */
[----:B0-----:R-:W-:Y:S01]  /*49a0*/  @P1 IMAD.MOV.U32 R4, RZ, RZ, R12 ;  /* 0x000000ffff041224 */ /* 0x001fe200078e000c */
[----:B------:R-:W-:Y:S02]  /*49b0*/  BSSY B1, `(.L_x_120) ;  /* 0x0000009000017945 */ /* 0x000fe40003800000 */
[----:B------:R-:W-:-:S04]  /*49c0*/  FMUL R5, R5, R72 ;  /* 0x0000004805057220 */ /* 0x000fc80000400000 */
[----:B------:R-:W-:-:S05]  /*49d0*/  FFMA R5, R70, R19, R5 ;  /* 0x0000001346057223 */ /* 0x000fca0000000005 */
[----:B------:R-:W-:-:S04]  /*49e0*/  F2FP.F16.F32.PACK_AB R5, RZ, R5 ;  /* 0x00000005ff05723e */ /* 0x000fc800000000ff */
[----:B-1-3--:R-:W-:Y:S01]  /*49f0*/  PRMT R6, R5, 0x7610, R6 ;  /* 0x0000761005067816 */ /* 0x00afe20000000006 */
[----:B------:R-:W-:-:S05]  /*4a00*/  @P1 IMAD.MOV.U32 R5, RZ, RZ, R13 ;  /* 0x000000ffff051224 */ /* 0x000fca00078e000d */
[----:B------:R0:W-:Y:S01]  /*4a10*/  @P1 STG.E.U16 desc[UR40][R4.64+0xb0], R6 ;  /* 0x0000b00604001986 */ /* 0x0001e2000c101528 */
[----:B------:R-:W-:Y:S05]  /*4a20*/  @!P0 BRA `(.L_x_121) ;  /* 0x0000000000048947 */ /* 0x000fea0003800000 */
[----:B------:R1:W5:Y:S02]  /*4a30*/  LDG.E.LTC128B.U16 R24, desc[UR40][R10.64+0xb2] ;  /* 0x0000b2280a187981 */ /* 0x000364000c1e1520 */
.L_x_121:
[----:B------:R-:W-:Y:S05]  /*4a40*/  BSYNC B1 ;  /* 0x0000000000017941 */ /* 0x000fea0003800000 */
.L_x_120:
[----:B------:R-:W-:Y:S05]  /*4a50*/  @!P0 BRA `(.L_x_122) ;  /* 0x0000000c00c88947 */ /* 0x000fea0003800000 */
[----:B-----5:R-:W-:-:S05]  /*4a60*/  HADD2.F32 R3, -RZ, R24.H0_H0 ;  /* 0x20000018ff037230 */ /* 0x020fca0000004100 */
[----:B0-----:R-:W-:-:S04]  /*4a70*/  FMUL R4, R3, R72 ;  /* 0x0000004803047220 */ /* 0x001fc80000400000 */
[----:B------:R-:W-:-:S05]  /*4a80*/  FFMA R4, R71, R19, R4 ;  /* 0x0000001347047223 */ /* 0x000fca0000000004 */
[----:B------:R-:W-:-:S05]  /*4a90*/  F2FP.F16.F32.PACK_AB R4, RZ, R4 ;  /* 0x00000004ff04723e */ /* 0x000fca00000000ff */
[----:B------:R3:W-:Y:S01]  /*4aa0*/  STG.E.U16 desc[UR40][R12.64+0xb2], R4 ;  /* 0x0000b2040c007986 */ /* 0x0007e2000c101528 */
[----:B------:R-:W-:Y:S05]  /*4ab0*/  BRA `(.L_x_122) ;  /* 0x0000000c00b07947 */ /* 0x000fea0003800000 */
.L_x_29:
[----:B------:R-:W-:Y:S01]  /*4ac0*/  ISETP.GT.AND P3, PT, R4, 0x1, PT ;  /* 0x000000010400780c */ /* 0x000fe20003f64270 */
[----:B------:R-:W-:Y:S01]  /*4ad0*/  ULDC.64 UR4, c[0x0][0x5c0] ;  /* 0x0001700000047ab9 */ /* 0x000fe20000000a00 */
[-C--:B------:R-:W-:Y:S01]  /*4ae0*/  FMUL R24, R24, R19.reuse ;  /* 0x0000001318187220 */ /* 0x080fe20000400000 */
[----:B------:R-:W-:Y:S01]  /*4af0*/  LEA R6, P4, R86, UR4, 0x1 ;  /* 0x0000000456067c11 */ /* 0x000fe2000f8808ff */
[-C--:B------:R-:W-:Y:S01]  /*4b00*/  FMUL R25, R25, R19.reuse ;  /* 0x0000001319197220 */ /* 0x080fe20000400000 */
[----:B------:R-:W-:Y:S01]  /*4b10*/  ISETP.GT.AND P0, PT, R3, RZ, P3 ;  /* 0x000000ff0300720c */ /* 0x000fe20001f04270 */
[-C--:B------:R-:W-:Y:S01]  /*4b20*/  FMUL R26, R26, R19.reuse ;  /* 0x000000131a1a7220 */ /* 0x080fe20000400000 */
[----:B------:R-:W-:Y:S01]  /*4b30*/  F2FP.F16.F32.PACK_AB R24, RZ, R24 ;  /* 0x00000018ff18723e */ /* 0x000fe200000000ff */
[-C--:B------:R-:W-:Y:S01]  /*4b40*/  FMUL R27, R27, R19.reuse ;  /* 0x000000131b1b7220 */ /* 0x080fe20000400000 */
[----:B------:R-:W-:Y:S01]  /*4b50*/  LEA.HI.X R7, R86, UR5, R97, 0x1, P4 ;  /* 0x0000000556077c11 */ /* 0x000fe2000a0f0c61 */
[----:B------:R-:W-:Y:S01]  /*4b60*/  FMUL R28, R28, R19 ;  /* 0x000000131c1c7220 */ /* 0x000fe20000400000 */
[----:B------:R-:W-:Y:S01]  /*4b70*/  F2FP.F16.F32.PACK_AB R25, RZ, R25 ;  /* 0x00000019ff19723e */ /* 0x000fe200000000ff */
[-C--:B------:R-:W-:Y:S01]  /*4b80*/  FMUL R29, R29, R19.reuse ;  /* 0x000000131d1d7220 */ /* 0x080fe20000400000 */
[----:B------:R-:W-:Y:S01]  /*4b90*/  ISETP.GT.AND P2, PT, R3, 0x8, P2 ;  /* 0x000000080300780c */ /* 0x000fe20001744270 */
[----:B------:R-:W-:Y:S01]  /*4ba0*/  @P1 STG.E.U16 desc[UR40][R6.64], R24 ;  /* 0x0000001806001986 */ /* 0x000fe2000c101528 */
[----:B------:R-:W-:Y:S01]  /*4bb0*/  ISETP.GT.AND P1, PT, R4, 0x8, PT ;  /* 0x000000080400780c */ /* 0x000fe20003f24270 */
[-C--:B------:R-:W-:Y:S01]  /*4bc0*/  FMUL R30, R30, R19.reuse ;  /* 0x000000131e1e7220 */ /* 0x080fe20000400000 */
[C---:B------:R-:W-:Y:S01]  /*4bd0*/  SHF.L.U64.HI R5, R73.reuse, 0x1, R74 ;  /* 0x0000000149057819 */ /* 0x040fe2000001024a */
[----:B------:R-:W-:Y:S01]  /*4be0*/  @P0 STG.E.U16 desc[UR40][R6.64+0x2], R25 ;  /* 0x0000021906000986 */ /* 0x000fe2000c101528 */
[----:B------:R-:W-:Y:S01]  /*4bf0*/  LEA R8, P5, R73, R6, 0x1 ;  /* 0x0000000649087211 */ /* 0x000fe200078a08ff */
[-C--:B------:R-:W-:Y:S01]  /*4c00*/  FMUL R31, R31, R19.reuse ;  /* 0x000000131f1f7220 */ /* 0x080fe20000400000 */
[----:B------:R-:W-:Y:S01]  /*4c10*/  ISETP.GT.AND P3, PT, R3, 0x8, P3 ;  /* 0x000000080300780c */ /* 0x000fe20001f64270 */
[-C--:B------:R-:W-:Y:S01]  /*4c20*/  FMUL R32, R32, R19.reuse ;  /* 0x0000001320207220 */ /* 0x080fe20000400000 */
[----:B------:R-:W-:Y:S01]  /*4c30*/  ISETP.GT.AND P0, PT, R4, 0x9, PT ;  /* 0x000000090400780c */ /* 0x000fe20003f04270 */
[----:B------:R-:W-:Y:S01]  /*4c40*/  IMAD.X R9, R5, 0x1, R7, P5 ;  /* 0x0000000105097824 */ /* 0x000fe200028e0607 */
[----:B------:R-:W-:Y:S01]  /*4c50*/  ISETP.GT.AND P4, PT, R3, RZ, P1 ;  /* 0x000000ff0300720c */ /* 0x000fe20000f84270 */
[-C--:B------:R-:W-:Y:S01]  /*4c60*/  FMUL R33, R33, R19.reuse ;  /* 0x0000001321217220 */ /* 0x080fe20000400000 */
[----:B------:R-:W-:Y:S01]  /*4c70*/  F2FP.F16.F32.PACK_AB R26, RZ, R26 ;  /* 0x0000001aff1a723e */ /* 0x000fe200000000ff */
[-C--:B------:R-:W-:Y:S01]  /*4c80*/  FMUL R34, R34, R19.reuse ;  /* 0x0000001322227220 */ /* 0x080fe20000400000 */
[----:B------:R-:W-:Y:S01]  /*4c90*/  ISETP.GT.AND P5, PT, R3, RZ, P0 ;  /* 0x000000ff0300720c */ /* 0x000fe200007a4270 */
[----:B------:R-:W-:Y:S01]  /*4ca0*/  FMUL R35, R35, R19 ;  /* 0x0000001323237220 */ /* 0x000fe20000400000 */
[----:B------:R-:W-:Y:S01]  /*4cb0*/  F2FP.F16.F32.PACK_AB R27, RZ, R27 ;  /* 0x0000001bff1b723e */ /* 0x000fe200000000ff */
[----:B------:R-:W-:Y:S01]  /*4cc0*/  @P2 STG.E.U16 desc[UR40][R8.64], R26 ;  /* 0x0000001a08002986 */ /* 0x000fe2000c101528 */
[----:B------:R-:W-:Y:S01]  /*4cd0*/  F2FP.F16.F32.PACK_AB R28, RZ, R28 ;  /* 0x0000001cff1c723e */ /* 0x000fe200000000ff */
[-C--:B------:R-:W-:Y:S01]  /*4ce0*/  FMUL R36, R36, R19.reuse ;  /* 0x0000001324247220 */ /* 0x080fe20000400000 */
[----:B------:R-:W-:Y:S01]  /*4cf0*/  ISETP.GT.AND P2, PT, R3, 0x8, P1 ;  /* 0x000000080300780c */ /* 0x000fe20000f44270 */
[----:B------:R-:W-:Y:S01]  /*4d00*/  @P3 STG.E.U16 desc[UR40][R8.64+0x2], R27 ;  /* 0x0000021b08003986 */ /* 0x000fe2000c101528 */
[----:B------:R-:W-:Y:S01]  /*4d10*/  ISETP.GT.AND P1, PT, R4, 0x10, PT ;  /* 0x000000100400780c */ /* 0x000fe20003f24270 */
[----:B------:R-:W-:Y:S01]  /*4d20*/  FMUL R37, R37, R19 ;  /* 0x0000001325257220 */ /* 0x000fe20000400000 */
[----:B------:R-:W-:Y:S01]  /*4d30*/  F2FP.F16.F32.PACK_AB R29, RZ, R29 ;  /* 0x0000001dff1d723e */ /* 0x000fe200000000ff */
[----:B------:R-:W-:Y:S01]  /*4d40*/  @P4 STG.E.U16 desc[UR40][R6.64+0x10], R28 ;  /* 0x0000101c06004986 */ /* 0x000fe2000c101528 */
[C---:B------:R-:W-:Y:S01]  /*4d50*/  ISETP.GT.AND P3, PT, R3.reuse, 0x8, P0 ;  /* 0x000000080300780c */ /* 0x040fe20000764270 */
[-C--:B------:R-:W-:Y:S01]  /*4d60*/  FMUL R38, R38, R19.reuse ;  /* 0x0000001326267220 */ /* 0x080fe20000400000 */
[----:B------:R-:W-:Y:S01]  /*4d70*/  ISETP.GT.AND P0, PT, R4, 0x11, PT ;  /* 0x000000110400780c */ /* 0x000fe20003f04270 */
[----:B------:R-:W-:Y:S01]  /*4d80*/  @P5 STG.E.U16 desc[UR40][R6.64+0x12], R29 ;  /* 0x0000121d06005986 */ /* 0x000fe2000c101528 */
        /* <DEDUP_REMOVED lines=108> */
[----:B------:R-:W-:-:S02]  /*5450*/  F2FP.F16.F32.PACK_AB R52, RZ, R52 ;  /* 0x00000034ff34723e */ /* 0x000fc400000000ff */
[C---:B------:R-:W-:Y:S01]  /*5460*/  ISETP.GT.AND P2, PT, R3.reuse, 0x8, P1 ;  /* 0x000000080300780c */ /* 0x040fe20000f44270 */
[----:B------:R-:W-:Y:S01]  /*5470*/  @P3 STG.E.U16 desc[UR40][R8.64+0x62], R51 ;  /* 0x0000623308003986 */ /* 0x000fe2000c101528 */
[C---:B------:R-:W-:Y:S02]  /*5480*/  ISETP.GT.AND P1, PT, R4.reuse, 0x40, PT ;  /* 0x000000400400780c */ /* 0x040fe40003f24270 */
[----:B------:R-:W-:Y:S01]  /*5490*/  F2FP.F16.F32.PACK_AB R53, RZ, R53 ;  /* 0x00000035ff35723e */ /* 0x000fe200000000ff */
[----:B------:R-:W-:Y:S01]  /*54a0*/  @P4 STG.E.U16 desc[UR40][R6.64+0x70], R52 ;  /* 0x0000703406004986 */ /* 0x000fe2000c101528 */
[C---:B------:R-:W-:Y:S02]  /*54b0*/  ISETP.GT.AND P3, PT, R3.reuse, 0x8, P0 ;  /* 0x000000080300780c */ /* 0x040fe40000764270 */
[----:B------:R-:W-:Y:S01]  /*54c0*/  ISETP.GT.AND P0, PT, R4, 0x41, PT ;  /* 0x000000410400780c */ /* 0x000fe20003f04270 */
[----:B------:R-:W-:Y:S01]  /*54d0*/  @P5 STG.E.U16 desc[UR40][R6.64+0x72], R53 ;  /* 0x0000723506005986 */ /* 0x000fe2000c101528 */
[----:B------:R-:W-:-:S02]  /*54e0*/  ISETP.GT.AND P4, PT, R3, RZ, P1 ;  /* 0x000000ff0300720c */ /* 0x000fc40000f84270 */
[C---:B------:R-:W-:Y:S02]  /*54f0*/  ISETP.GT.AND P5, PT, R3.reuse, RZ, P0 ;  /* 0x000000ff0300720c */ /* 0x040fe400007a4270 */
[----:B------:R-:W-:Y:S02]  /*5500*/  F2FP.F16.F32.PACK_AB R54, RZ, R54 ;  /* 0x00000036ff36723e */ /* 0x000fe400000000ff */
[----:B------:R-:W-:Y:S02]  /*5510*/  F2FP.F16.F32.PACK_AB R55, RZ, R55 ;  /* 0x00000037ff37723e */ /* 0x000fe400000000ff */
[----:B------:R-:W-:Y:S01]  /*5520*/  F2FP.F16.F32.PACK_AB R56, RZ, R56 ;  /* 0x00000038ff38723e */ /* 0x000fe200000000ff */
[----:B------:R-:W-:Y:S01]  /*5530*/  @P2 STG.E.U16 desc[UR40][R8.64+0x70], R54 ;  /* 0x0000703608002986 */ /* 0x000fe2000c101528 */
[----:B------:R-:W-:Y:S02]  /*5540*/  F2FP.F16.F32.PACK_AB R57, RZ, R57 ;  /* 0x00000039ff39723e */ /* 0x000fe400000000ff */
[C---:B------:R-:W-:Y:S01]  /*5550*/  ISETP.GT.AND P1, PT, R3.reuse, 0x8, P1 ;  /* 0x000000080300780c */ /* 0x040fe20000f24270 */
[----:B------:R-:W-:Y:S01]  /*5560*/  @P3 STG.E.U16 desc[UR40][R8.64+0x72], R55 ;  /* 0x0000723708003986 */ /* 0x000fe2000c101528 */
[----:B------:R-:W-:-:S02]  /*5570*/  ISETP.GT.AND P2, PT, R3, 0x8, P0 ;  /* 0x000000080300780c */ /* 0x000fc40000744270 */
[C---:B------:R-:W-:Y:S01]  /*5580*/  ISETP.GT.AND P0, PT, R4.reuse, 0x49, PT ;  /* 0x000000490400780c */ /* 0x040fe20003f04270 */
[----:B------:R-:W-:Y:S01]  /*5590*/  @P4 STG.E.U16 desc[UR40][R6.64+0x80], R56 ;  /* 0x0000803806004986 */ /* 0x000fe2000c101528 */
[----:B------:R-:W-:Y:S02]  /*55a0*/  ISETP.GT.AND P4, PT, R4, 0x48, PT ;  /* 0x000000480400780c */ /* 0x000fe40003f84270 */
[----:B------:R-:W-:Y:S01]  /*55b0*/  F2FP.F16.F32.PACK_AB R58, RZ, R58 ;  /* 0x0000003aff3a723e */ /* 0x000fe200000000ff */
[----:B------:R-:W-:Y:S01]  /*55c0*/  @P5 STG.E.U16 desc[UR40][R6.64+0x82], R57 ;  /* 0x0000823906005986 */ /* 0x000fe2000c101528 */
[C---:B------:R-:W-:Y:S02]  /*55d0*/  ISETP.GT.AND P5, PT, R3.reuse, RZ, P4 ;  /* 0x000000ff0300720c */ /* 0x040fe400027a4270 */
[----:B------:R-:W-:Y:S01]  /*55e0*/  ISETP.GT.AND P3, PT, R3, RZ, P0 ;  /* 0x000000ff0300720c */ /* 0x000fe20000764270 */
[----:B------:R-:W-:Y:S01]  /*55f0*/  @P1 STG.E.U16 desc[UR40][R8.64+0x80], R58 ;  /* 0x0000803a08001986 */ /* 0x000fe2000c101528 */
[----:B------:R-:W-:-:S02]  /*5600*/  F2FP.F16.F32.PACK_AB R59, RZ, R59 ;  /* 0x0000003bff3b723e */ /* 0x000fc400000000ff */
[----:B------:R-:W-:Y:S02]  /*5610*/  F2FP.F16.F32.PACK_AB R60, RZ, R60 ;  /* 0x0000003cff3c723e */ /* 0x000fe400000000ff */
[C---:B------:R-:W-:Y:S01]  /*5620*/  ISETP.GT.AND P4, PT, R3.reuse, 0x8, P4 ;  /* 0x000000080300780c */ /* 0x040fe20002784270 */
[----:B------:R-:W-:Y:S01]  /*5630*/  @P2 STG.E.U16 desc[UR40][R8.64+0x82], R59 ;  /* 0x0000823b08002986 */ /* 0x000fe2000c101528 */
[----:B------:R-:W-:Y:S02]  /*5640*/  F2FP.F16.F32.PACK_AB R61, RZ, R61 ;  /* 0x0000003dff3d723e */ /* 0x000fe400000000ff */
[C---:B------:R-:W-:Y:S01]  /*5650*/  ISETP.GT.AND P2, PT, R4.reuse, 0x51, PT ;  /* 0x000000510400780c */ /* 0x040fe20003f44270 */
[----:B------:R-:W-:Y:S01]  /*5660*/  @P5 STG.E.U16 desc[UR40][R6.64+0x90], R60 ;  /* 0x0000903c06005986 */ /* 0x000fe2000c101528 */
[----:B------:R-:W-:Y:S02]  /*5670*/  ISETP.GT.AND P5, PT, R3, 0x8, P0 ;  /* 0x000000080300780c */ /* 0x000fe400007a4270 */
[C---:B------:R-:W-:Y:S01]  /*5680*/  ISETP.GT.AND P1, PT, R4.reuse, 0x58, PT ;  /* 0x000000580400780c */ /* 0x040fe20003f24270 */
[----:B------:R-:W-:Y:S01]  /*5690*/  @P3 STG.E.U16 desc[UR40][R6.64+0x92], R61 ;  /* 0x0000923d06003986 */ /* 0x000fe2000c101528 */
[----:B------:R-:W-:-:S02]  /*56a0*/  ISETP.GT.AND P3, PT, R4, 0x50, PT ;  /* 0x000000500400780c */ /* 0x000fc40003f64270 */
[----:B------:R-:W-:Y:S01]  /*56b0*/  ISETP.GT.AND P0, PT, R4, 0x59, PT ;  /* 0x000000590400780c */ /* 0x000fe20003f04270 */
[----:B------:R-:W-:Y:S01]  /*56c0*/  @P4 IMAD.MOV.U32 R4, RZ, RZ, R8 ;  /* 0x000000ffff044224 */ /* 0x000fe200078e0008 */
[----:B------:R-:W-:Y:S01]  /*56d0*/  F2FP.F16.F32.PACK_AB R62, RZ, R62 ;  /* 0x0000003eff3e723e */ /* 0x000fe200000000ff */
[----:B------:R-:W-:Y:S01]  /*56e0*/  @P4 IMAD.MOV.U32 R5, RZ, RZ, R9 ;  /* 0x000000ffff054224 */ /* 0x000fe200078e0009 */
[----:B------:R-:W-:Y:S02]  /*56f0*/  F2FP.F16.F32.PACK_AB R63, RZ, R63 ;  /* 0x0000003fff3f723e */ /* 0x000fe400000000ff */
[----:B------:R-:W-:Y:S02]  /*5700*/  F2FP.F16.F32.PACK_AB R64, RZ, R64 ;  /* 0x00000040ff40723e */ /* 0x000fe400000000ff */
[----:B------:R0:W-:Y:S01]  /*5710*/  @P4 STG.E.U16 desc[UR40][R4.64+0x90], R62 ;  /* 0x0000903e04004986 */ /* 0x0001e2000c101528 */
[----:B------:R-:W-:Y:S02]  /*5720*/  ISETP.GT.AND P4, PT, R3, RZ, P2 ;  /* 0x000000ff0300720c */ /* 0x000fe40001784270 */
[----:B------:R-:W-:-:S02]  /*5730*/  F2FP.F16.F32.PACK_AB R65, RZ, R65 ;  /* 0x00000041ff41723e */ /* 0x000fc400000000ff */
[----:B------:R-:W-:Y:S02]  /*5740*/  ISETP.GT.AND P2, PT, R3, 0x8, P2 ;  /* 0x000000080300780c */ /* 0x000fe40001744270 */
[----:B------:R-:W-:Y:S02]  /*5750*/  F2FP.F16.F32.PACK_AB R66, RZ, R66 ;  /* 0x00000042ff42723e */ /* 0x000fe400000000ff */
[----:B------:R-:W-:Y:S02]  /*5760*/  F2FP.F16.F32.PACK_AB R67, RZ, R67 ;  /* 0x00000043ff43723e */ /* 0x000fe400000000ff */
[----:B------:R-:W-:Y:S01]  /*5770*/  F2FP.F16.F32.PACK_AB R68, RZ, R68 ;  /* 0x00000044ff44723e */ /* 0x000fe200000000ff */
[----:B0-----:R-:W-:Y:S01]  /*5780*/  @P5 IMAD.MOV.U32 R4, RZ, RZ, R8 ;  /* 0x000000ffff045224 */ /* 0x001fe200078e0008 */
[----:B------:R-:W-:Y:S01]  /*5790*/  F2FP.F16.F32.PACK_AB R69, RZ, R69 ;  /* 0x00000045ff45723e */ /* 0x000fe200000000ff */
[----:B------:R-:W-:Y:S01]  /*57a0*/  @P5 IMAD.MOV.U32 R5, RZ, RZ, R9 ;  /* 0x000000ffff055224 */ /* 0x000fe200078e0009 */
[----:B------:R-:W-:-:S02]  /*57b0*/  F2FP.F16.F32.PACK_AB R70, RZ, R70 ;  /* 0x00000046ff46723e */ /* 0x000fc400000000ff */
[----:B------:R-:W-:Y:S02]  /*57c0*/  F2FP.F16.F32.PACK_AB R71, RZ, R71 ;  /* 0x00000047ff47723e */ /* 0x000fe400000000ff */
[----:B------:R0:W-:Y:S01]  /*57d0*/  @P5 STG.E.U16 desc[UR40][R4.64+0x92], R63 ;  /* 0x0000923f04005986 */ /* 0x0001e2000c101528 */
[C---:B------:R-:W-:Y:S02]  /*57e0*/  ISETP.GT.AND P5, PT, R3.reuse, RZ, P3 ;  /* 0x000000ff0300720c */ /* 0x040fe40001fa4270 */
[----:B------:R-:W-:-:S11]  /*57f0*/  ISETP.GT.AND P3, PT, R3, 0x8, P3 ;  /* 0x000000080300780c */ /* 0x000fd60001f64270 */
[----:B0-----:R-:W-:Y:S02]  /*5800*/  @P5 IMAD.MOV.U32 R4, RZ, RZ, R6 ;  /* 0x000000ffff045224 */ /* 0x001fe400078e0006 */
[----:B------:R-:W-:-:S05]  /*5810*/  @P5 IMAD.MOV.U32 R5, RZ, RZ, R7 ;  /* 0x000000ffff055224 */ /* 0x000fca00078e0007 */
[----:B------:R0:W-:Y:S01]  /*5820*/  @P5 STG.E.U16 desc[UR40][R4.64+0xa0], R64 ;  /* 0x0000a04004005986 */ /* 0x0001e2000c101528 */
[C---:B------:R-:W-:Y:S02]  /*5830*/  ISETP.GT.AND P5, PT, R3.reuse, RZ, P0 ;  /* 0x000000ff0300720c */ /* 0x040fe400007a4270 */
[----:B------:R-:W-:Y:S01]  /*5840*/  ISETP.GT.AND P0, PT, R3, 0x8, P0 ;  /* 0x000000080300780c */ /* 0x000fe20000704270 */
[----:B0-----:R-:W-:Y:S02]  /*5850*/  @P4 IMAD.MOV.U32 R4, RZ, RZ, R6 ;  /* 0x000000ffff044224 */ /* 0x001fe400078e0006 */
[----:B------:R-:W-:-:S05]  /*5860*/  @P4 IMAD.MOV.U32 R5, RZ, RZ, R7 ;  /* 0x000000ffff054224 */ /* 0x000fca00078e0007 */
[----:B------:R0:W-:Y:S01]  /*5870*/  @P4 STG.E.U16 desc[UR40][R4.64+0xa2], R65 ;  /* 0x0000a24104004986 */ /* 0x0001e2000c101528 */
[C---:B------:R-:W-:Y:S02]  /*5880*/  ISETP.GT.AND P4, PT, R3.reuse, RZ, P1 ;  /* 0x000000ff0300720c */ /* 0x040fe40000f84270 */
[----:B------:R-:W-:Y:S01]  /*5890*/  ISETP.GT.AND P1, PT, R3, 0x8, P1 ;  /* 0x000000080300780c */ /* 0x000fe20000f24270 */
[----:B0-----:R-:W-:Y:S02]  /*58a0*/  @P3 IMAD.MOV.U32 R4, RZ, RZ, R8 ;  /* 0x000000ffff043224 */ /* 0x001fe400078e0008 */
[----:B------:R-:W-:-:S05]  /*58b0*/  @P3 IMAD.MOV.U32 R5, RZ, RZ, R9 ;  /* 0x000000ffff053224 */ /* 0x000fca00078e0009 */
[----:B------:R0:W-:Y:S02]  /*58c0*/  @P3 STG.E.U16 desc[UR40][R4.64+0xa0], R66 ;  /* 0x0000a04204003986 */ /* 0x0001e4000c101528 */
[----:B0-----:R-:W-:Y:S02]  /*58d0*/  @P2 IMAD.MOV.U32 R4, RZ, RZ, R8 ;  /* 0x000000ffff042224 */ /* 0x001fe400078e0008 */
[----:B------:R-:W-:-:S05]  /*58e0*/  @P2 IMAD.MOV.U32 R5, RZ, RZ, R9 ;  /* 0x000000ffff052224 */ /* 0x000fca00078e0009 */
[----:B------:R0:W-:Y:S02]  /*58f0*/  @P2 STG.E.U16 desc[UR40][R4.64+0xa2], R67 ;  /* 0x0000a24304002986 */ /* 0x0001e4000c101528 */
[----:B0-----:R-:W-:Y:S02]  /*5900*/  @P4 IMAD.MOV.U32 R4, RZ, RZ, R6 ;  /* 0x000000ffff044224 */ /* 0x001fe400078e0006 */
[----:B------:R-:W-:-:S05]  /*5910*/  @P4 IMAD.MOV.U32 R5, RZ, RZ, R7 ;  /* 0x000000ffff054224 */ /* 0x000fca00078e0007 */
[----:B------:R0:W-:Y:S04]  /*5920*/  @P4 STG.E.U16 desc[UR40][R4.64+0xb0], R68 ;  /* 0x0000b04404004986 */ /* 0x0001e8000c101528 */
[----:B------:R1:W-:Y:S01]  /*5930*/  @P5 STG.E.U16 desc[UR40][R6.64+0xb2], R69 ;  /* 0x0000b24506005986 */ /* 0x0003e2000c101528 */
[----:B0-----:R-:W-:Y:S02]  /*5940*/  @P1 IMAD.MOV.U32 R4, RZ, RZ, R8 ;  /* 0x000000ffff041224 */ /* 0x001fe400078e0008 */
[----:B------:R-:W-:-:S05]  /*5950*/  @P1 IMAD.MOV.U32 R5, RZ, RZ, R9 ;  /* 0x000000ffff051224 */ /* 0x000fca00078e0009 */
[----:B------:R1:W-:Y:S04]  /*5960*/  @P1 STG.E.U16 desc[UR40][R4.64+0xb0], R70 ;  /* 0x0000b04604001986 */ /* 0x0003e8000c101528 */
[----:B------:R1:W-:Y:S02]  /*5970*/  @P0 STG.E.U16 desc[UR40][R8.64+0xb2], R71 ;  /* 0x0000b24708000986 */ /* 0x0003e4000c101528 */
.L_x_122:
[----:B------:R-:W-:Y:S05]  /*5980*/  BSYNC B0 ;  /* 0x0000000000007941 */ /* 0x000fea0003800000 */
.L_x_28:
[----:B------:R-:W-:Y:S01]  /*5990*/  IADD3 R16, P0, R16, UR38, RZ ;  /* 0x0000002610107c10 */ /* 0x000fe2000ff1e0ff */
[----:B------:R-:W-:Y:S01]  /*59a0*/  ULDC.64 UR4, c[0x0][0x650] ;  /* 0x0001940000047ab9 */ /* 0x000fe20000000a00 */
[----:B------:R-:W-:Y:S01]  /*59b0*/  PRMT R3, RZ, 0x7610, R3 ;  /* 0x00007610ff037816 */ /* 0x000fe20000000003 */
[----:B------:R-:W-:Y:S01]  /*59c0*/  IMAD.MOV.U32 R84, RZ, RZ, -0x1 ;  /* 0xffffffffff547424 */ /* 0x000fe200078e00ff */
[----:B------:R-:W-:Y:S01]  /*59d0*/  IADD3.X R17, R17, UR37, RZ, P0, !PT ;  /* 0x0000002511117c10 */ /* 0x000fe200087fe4ff */
[----:B------:R-:W-:Y:S01]  /*59e0*/  IMAD.MOV.U32 R83, RZ, RZ, -0x1 ;  /* 0xffffffffff537424 */ /* 0x000fe200078e00ff */
[----:B------:R-:W-:-:S04]  /*59f0*/  ISETP.GE.U32.AND P0, PT, R16, UR4, PT ;  /* 0x0000000410007c0c */ /* 0x000fc8000bf06070 */
[----:B------:R-:W-:-:S13]  /*5a00*/  ISETP.GE.U32.AND.EX P0, PT, R17, UR5, PT, P0 ;  /* 0x0000000511007c0c */ /* 0x000fda000bf06100 */
[----:B------:R-:W-:Y:S05]  /*5a10*/  @P0 BRA `(.L_x_123) ;  /* 0x00000004004c0947 */ /* 0x000fea0003800000 */
[----:B-12-4-:R-:W1:Y:S01]  /*5a20*/  LDC.64 R10, c[0x0][0x628] ;  /* 0x00018a00ff0a7b82 */ /* 0x016e620000000a00 */
[----:B---3--:R-:W2:Y:S01]  /*5a30*/  S2R R12, SR_CTAID.X ;  /* 0x00000000000c7919 */ /* 0x008ea20000002500 */
[----:B------:R-:W-:Y:S02]  /*5a40*/  IMAD.MOV.U32 R8, RZ, RZ, R16 ;  /* 0x000000ffff087224 */ /* 0x000fe400078e0010 */
[----:B------:R-:W-:Y:S01]  /*5a50*/  IMAD.MOV.U32 R9, RZ, RZ, R17 ;  /* 0x000000ffff097224 */ /* 0x000fe200078e0011 */
[----:B------:R-:W3:Y:S03]  /*5a60*/  S2R R20, SR_CTAID.Y ;  /* 0x0000000000147919 */ /* 0x000ee60000002600 */
[----:B------:R-:W4:Y:S08]  /*5a70*/  LDC R0, c[0x0][0x630] ;  /* 0x00018c00ff007b82 */ /* 0x000f300000000800 */
[----:B------:R-:W0:Y:S01]  /*5a80*/  LDC.64 R14, c[0x0][0x620] ;  /* 0x00018800ff0e7b82 */ /* 0x000e220000000a00 */
[----:B-1----:R-:W-:-:S04]  /*5a90*/  ISETP.NE.U32.AND P0, PT, R10, RZ, PT ;  /* 0x000000ff0a00720c */ /* 0x002fc80003f05070 */
[----:B------:R-:W-:-:S13]  /*5aa0*/  ISETP.NE.AND.EX P0, PT, R11, RZ, PT, P0 ;  /* 0x000000ff0b00720c */ /* 0x000fda0003f05300 */
[----:B0-234-:R-:W-:Y:S05]  /*5ab0*/  @!P0 BRA `(.L_x_124) ;  /* 0x0000000000288947 */ /* 0x01dfea0003800000 */
        /* <DEDUP_REMOVED lines=10> */
.L_x_124:
[-CC-:B------:R-:W-:Y:S01]  /*5b60*/  SHF.R.U64 R83, R8, R0.reuse, R9.reuse ;  /* 0x0000000008537219 */ /* 0x180fe20000001209 */
[----:B------:R-:W0:Y:S01]  /*5b70*/  LDC.64 R26, c[0x0][0x640] ;  /* 0x00019000ff1a7b82 */ /* 0x000e220000000a00 */
[----:B------:R-:W-:Y:S01]  /*5b80*/  SHF.R.U32.HI R0, RZ, R0, R9 ;  /* 0x00000000ff007219 */ /* 0x000fe20000011609 */
[----:B------:R-:W-:Y:S01]  /*5b90*/  ULDC UR4, c[0x0][0x150] ;  /* 0x0000540000047ab9 */ /* 0x000fe20000000800 */
[----:B------:R-:W-:Y:S02]  /*5ba0*/  IADD3 R3, P0, RZ, -R83, RZ ;  /* 0x80000053ff037210 */ /* 0x000fe40007f1e0ff */
[----:B------:R-:W-:-:S03]  /*5bb0*/  I2FP.F32.U32 R7, R12 ;  /* 0x0000000c00077245 */ /* 0x000fc60000201000 */
[----:B------:R-:W1:Y:S01]  /*5bc0*/  LDC R6, c[0x0][0x618] ;  /* 0x00018600ff067b82 */ /* 0x000e620000000800 */
[----:B------:R-:W-:Y:S02]  /*5bd0*/  IMAD.X R5, RZ, RZ, ~R0, P0 ;  /* 0x000000ffff057224 */ /* 0x000fe400000e0e00 */
[----:B------:R-:W-:Y:S01]  /*5be0*/  FMUL R7, R7, UR4 ;  /* 0x0000000407077c20 */ /* 0x000fe20008400000 */
[----:B------:R-:W-:Y:S01]  /*5bf0*/  ULDC UR4, c[0x0][0x154] ;  /* 0x0000550000047ab9 */ /* 0x000fe20000000800 */
[-C--:B------:R-:W-:Y:S02]  /*5c00*/  IMAD R0, R5, R14.reuse, RZ ;  /* 0x0000000e05007224 */ /* 0x080fe400078e02ff */
[C---:B------:R-:W-:Y:S01]  /*5c10*/  IMAD.WIDE.U32 R4, R3.reuse, R14, R16 ;  /* 0x0000000e03047225 */ /* 0x040fe200078e0010 */
[----:B------:R-:W2:Y:S01]  /*5c20*/  LDC R8, c[0x0][0x608] ;  /* 0x00018200ff087b82 */ /* 0x000ea20000000800 */
[----:B------:R-:W3:Y:S02]  /*5c30*/  F2I.U32.TRUNC.NTZ R7, R7 ;  /* 0x0000000700077305 */ /* 0x000ee4000020f000 */
[----:B------:R-:W-:Y:S01]  /*5c40*/  IMAD R3, R3, R15, R0 ;  /* 0x0000000f03037224 */ /* 0x000fe200078e0200 */
[----:B------:R-:W-:-:S03]  /*5c50*/  I2FP.F32.U32 R0, R20 ;  /* 0x0000001400007245 */ /* 0x000fc60000201000 */
[----:B------:R-:W-:Y:S01]  /*5c60*/  IMAD.IADD R3, R5, 0x1, R3 ;  /* 0x0000000105037824 */ /* 0x000fe200078e0203 */
[----:B------:R-:W4:Y:S01]  /*5c70*/  LDC R11, c[0x0][0x658] ;  /* 0x00019600ff0b7b82 */ /* 0x000f220000000800 */
[----:B0-----:R-:W-:-:S04]  /*5c80*/  ISETP.NE.U32.AND P0, PT, R26, RZ, PT ;  /* 0x000000ff1a00720c */ /* 0x001fc80003f05070 */
[----:B------:R-:W-:-:S03]  /*5c90*/  ISETP.NE.AND.EX P0, PT, R27, RZ, PT, P0 ;  /* 0x000000ff1b00720c */ /* 0x000fc60003f05300 */
[----:B------:R-:W0:Y:S01]  /*5ca0*/  LDC R9, c[0x0][0x144] ;  /* 0x00005100ff097b82 */ /* 0x000e220000000800 */
[-C--:B-1----:R-:W-:Y:S01]  /*5cb0*/  SHF.R.U64 R10, R4, R6.reuse, R3 ;  /* 0x00000006040a7219 */ /* 0x082fe20000001203 */
[----:B---3--:R-:W-:Y:S01]  /*5cc0*/  IMAD.MOV R7, RZ, RZ, -R7 ;  /* 0x000000ffff077224 */ /* 0x008fe200078e0a07 */
[----:B------:R-:W-:Y:S01]  /*5cd0*/  SHF.R.U32.HI R3, RZ, R6, R3 ;  /* 0x00000006ff037219 */ /* 0x000fe20000011603 */
[----:B------:R-:W-:-:S04]  /*5ce0*/  FMUL R6, R0, UR4 ;  /* 0x0000000400067c20 */ /* 0x000fc80008400000 */
[----:B------:R-:W1:Y:S01]  /*5cf0*/  LDC R21, c[0x0][0x148] ;  /* 0x00005200ff157b82 */ /* 0x000e620000000800 */
[----:B------:R3:W0:Y:S01]  /*5d00*/  F2I.U32.TRUNC.NTZ R14, R6 ;  /* 0x00000006000e7305 */ /* 0x000622000020f000 */
[-CC-:B--2---:R-:W-:Y:S02]  /*5d10*/  SHF.R.U64 R13, R10, R8.reuse, R3.reuse ;  /* 0x000000080a0d7219 */ /* 0x184fe40000001203 */
[----:B------:R-:W-:-:S04]  /*5d20*/  SHF.R.U32.HI R0, RZ, R8, R3 ;  /* 0x00000008ff007219 */ /* 0x000fc80000011603 */
[----:B-----5:R-:W2:Y:S01]  /*5d30*/  LDC R24, c[0x0][0x648] ;  /* 0x00019200ff187b82 */ /* 0x020ea20000000800 */
[-CC-:B----4-:R-:W-:Y:S02]  /*5d40*/  SHF.R.U64 R15, R13, R11.reuse, R0.reuse ;  /* 0x0000000b0d0f7219 */ /* 0x190fe40000001200 */
[----:B------:R-:W-:-:S03]  /*5d50*/  SHF.R.U32.HI R5, RZ, R11, R0 ;  /* 0x0000000bff057219 */ /* 0x000fc60000011600 */
[----:B------:R-:W-:Y:S02]  /*5d60*/  IMAD.MOV.U32 R4, RZ, RZ, R15 ;  /* 0x000000ffff047224 */ /* 0x000fe400078e000f */
[----:B------:R-:W4:Y:S01]  /*5d70*/  LDC R28, c[0x0][0x638] ;  /* 0x00018e00ff1c7b82 */ /* 0x000f220000000800 */
[----:B0-----:R-:W-:-:S07]  /*5d80*/  IMAD R25, R9, R7, R12 ;  /* 0x0000000709197224 */ /* 0x001fce00078e020c */
[----:B------:R-:W0:Y:S08]  /*5d90*/  LDC R29, c[0x0][0x610] ;  /* 0x00018400ff1d7b82 */ /* 0x000e300000000800 */
[----:B------:R-:W0:Y:S01]  /*5da0*/  LDC R30, c[0x0][0x600] ;  /* 0x00018000ff1e7b82 */ /* 0x000e220000000800 */
[----:B-123--:R-:W-:Y:S05]  /*5db0*/  @!P0 BRA `(.L_x_125) ;  /* 0x0000000000288947 */ /* 0x00efea0003800000 */
        /* <DEDUP_REMOVED lines=10> */
.L_x_125:
[----:B------:R-:W-:Y:S01]  /*5e60*/  ISETP.NE.AND P0, PT, R2, 0x1, PT ;  /* 0x000000010200780c */ /* 0x000fe20003f05270 */
[----:B------:R-:W-:Y:S01]  /*5e70*/  IMAD.MOV R14, RZ, RZ, -R14 ;  /* 0x000000ffff0e7224 */ /* 0x000fe200078e0a0e */
[----:B------:R-:W-:Y:S02]  /*5e80*/  SHF.R.U64 R3, R4, R24, R5 ;  /* 0x0000001804037219 */ /* 0x000fe40000001205 */
[----:B------:R-:W-:Y:S02]  /*5e90*/  LOP3.LUT R0, R13, R80, RZ, 0xc0, !PT ;  /* 0x000000500d007212 */ /* 0x000fe400078ec0ff */
[----:B------:R-:W-:Y:S01]  /*5ea0*/  LOP3.LUT R10, R10, R79, RZ, 0xc0, !PT ;  /* 0x0000004f0a0a7212 */ /* 0x000fe200078ec0ff */
[----:B------:R-:W-:Y:S02]  /*5eb0*/  IMAD.MOV R4, RZ, RZ, -R3 ;  /* 0x000000ffff047224 */ /* 0x000fe400078e0a03 */
[----:B------:R-:W-:Y:S02]  /*5ec0*/  IMAD R0, R75, R3, R0 ;  /* 0x000000034b007224 */ /* 0x000fe400078e0200 */
[----:B----4-:R-:W-:-:S02]  /*5ed0*/  IMAD R3, R4, R28, R15 ;  /* 0x0000001c04037224 */ /* 0x010fc400078e020f */
[----:B------:R-:W-:Y:S02]  /*5ee0*/  @P0 IMAD R25, R21, R14, R20 ;  /* 0x0000000e15190224 */ /* 0x000fe400078e0214 */
[----:B0-----:R-:W-:Y:S02]  /*5ef0*/  IMAD R5, R3, R30, R10 ;  /* 0x0000001e03057224 */ /* 0x001fe400078e020a */
[----:B------:R-:W-:Y:S02]  /*5f00*/  IMAD R0, R0, R29, R25 ;  /* 0x0000001d00007224 */ /* 0x000fe400078e0219 */
[----:B------:R-:W-:-:S03]  /*5f10*/  IMAD.MOV.U32 R4, RZ, RZ, 0x1 ;  /* 0x00000001ff047424 */ /* 0x000fc600078e00ff */
[----:B------:R-:W-:Y:S02]  /*5f20*/  SEL R84, R5, R0, !P0 ;  /* 0x0000000005547207 */ /* 0x000fe40004000000 */
[----:B------:R-:W-:Y:S02]  /*5f30*/  PRMT R3, R4, 0x7610, R3 ;  /* 0x0000761004037816 */ /* 0x000fe40000000003 */
[----:B------:R-:W-:-:S07]  /*5f40*/  SEL R0, R0, R5, !P0 ;  /* 0x0000000500007207 */ /* 0x000fce0004000000 */
.L_x_123:
[----:B------:R-:W-:Y:S01]  /*5f50*/  UIADD3 UR42, UR43, UR42, URZ ;  /* 0x0000002a2b2a7290 */ /* 0x000fe2000fffe03f */
[----:B------:R-:W-:Y:S01]  /*5f60*/  LOP3.LUT P0, RZ, R3, 0xff, RZ, 0xc0, !PT ;  /* 0x000000ff03ff7812 */ /* 0x000fe2000780c0ff */
[----:B------:R-:W-:Y:S02]  /*5f70*/  IMAD.MOV.U32 R85, RZ, RZ, R0 ;  /* 0x000000ffff557224 */ /* 0x000fe400078e0000 */
[----:B------:R-:W-:Y:S02]  /*5f80*/  USHF.R.U32.HI UR4, URZ, 0x1, UR42 ;  /* 0x000000013f047899 */ /* 0x000fe4000801162a */
[----:B------:R-:W-:Y:S02]  /*5f90*/  UISETP.GT.U32.AND UP1, UPT, UR42, 0x1, UPT ;  /* 0x000000012a00788c */ /* 0x000fe4000bf24070 */
[----:B------:R-:W-:Y:S02]  /*5fa0*/  ULOP3.LUT UR4, UR4, 0x1, URZ, 0xc0, !UPT ;  /* 0x0000000104047892 */ /* 0x000fe4000f8ec03f */
[----:B------:R-:W-:-:S02]  /*5fb0*/  UISETP.LT.U32.AND UP1, UPT, UR43, 0x2, UP1 ;  /* 0x000000022b00788c */ /* 0x000fc40008f21070 */
[----:B------:R-:W-:Y:S02]  /*5fc0*/  UISETP.NE.U32.AND UP0, UPT, UR4, 0x1, UPT ;  /* 0x000000010400788c */ /* 0x000fe4000bf05070 */
[----:B------:R-:W-:Y:S02]  /*5fd0*/  USEL UR5, URZ, 0x1, !UP1 ;  /* 0x000000013f057887 */ /* 0x000fe4000c800000 */
[----:B------:R-:W-:Y:S02]  /*5fe0*/  UISETP.GT.U32.AND UP0, UPT, UR43, 0x1, !UP0 ;  /* 0x000000012b00788c */ /* 0x000fe4000c704070 */
[----:B------:R-:W-:Y:S02]  /*5ff0*/  ULOP3.LUT UR42, UR42, 0x1, URZ, 0xc0, !UPT ;  /* 0x000000012a2a7892 */ /* 0x000fe4000f8ec03f */
[----:B------:R-:W-:-:S04]  /*6000*/  USEL UR4, URZ, 0x1, !UP0 ;  /* 0x000000013f047887 */ /* 0x000fc8000c000000 */
[----:B------:R-:W-:Y:S01]  /*6010*/  ULOP3.LUT UR36, UR4, UR36, UR5, 0x96, !UPT ;  /* 0x0000002404247292 */ /* 0x000fe2000f8e9605 */
[----:B------:R-:W-:Y:S11]  /*6020*/  @P0 BRA `(.L_x_126) ;  /* 0xffffffb000540947 */ /* 0x000ff6000383ffff */
[----:B------:R-:W-:Y:S05]  /*6030*/  EXIT ;  /* 0x000000000000794d */ /* 0x000fea0003800000 */
.L_x_3:
        /* <DEDUP_REMOVED lines=26> */
.L_x_128:
[--C-:B------:R-:W-:Y:S01]  /*61e0*/  SHF.R.U64 R14, R12, R20, R13.reuse ;  /* 0x000000140c0e7219 */ /* 0x100fe2000000120d */
[----:B------:R-:W0:Y:S01]  /*61f0*/  LDC R24, c[0x0][0x618] ;  /* 0x00018600ff187b82 */ /* 0x000e220000000800 */
[----:B------:R-:W-:Y:S01]  /*6200*/  I2FP.F32.U32 R8, R6 ;  /* 0x0000000600087245 */ /* 0x000fe20000201000 */
[----:B------:R-:W-:Y:S01]  /*6210*/  ULDC UR4, c[0x0][0x150] ;  /* 0x0000540000047ab9 */ /* 0x000fe20000000800 */
[----:B------:R-:W-:Y:S02]  /*6220*/  SHF.R.U32.HI R7, RZ, R20, R13 ;  /* 0x00000014ff077219 */ /* 0x000fe4000001160d */
[----:B------:R-:W-:Y:S01]  /*6230*/  IADD3 R11, P0, RZ, -R14, RZ ;  /* 0x8000000eff0b7210 */ /* 0x000fe20007f1e0ff */
[----:B------:R-:W-:Y:S01]  /*6240*/  FMUL R13, R8, UR4 ;  /* 0x00000004080d7c20 */ /* 0x000fe20008400000 */
[----:B------:R-:W-:Y:S01]  /*6250*/  ULDC UR4, c[0x0][0x154] ;  /* 0x0000550000047ab9 */ /* 0x000fe20000000800 */
[----:B------:R-:W1:Y:S02]  /*6260*/  LDC.64 R26, c[0x0][0x640] ;  /* 0x00019000ff1a7b82 */ /* 0x000e640000000a00 */
[----:B------:R-:W-:-:S02]  /*6270*/  IMAD.X R7, RZ, RZ, ~R7, P0 ;  /* 0x000000ffff077224 */ /* 0x000fc400000e0e07 */
[----:B------:R-:W2:Y:S01]  /*6280*/  F2I.U32.TRUNC.NTZ R13, R13 ;  /* 0x0000000d000d7305 */ /* 0x000ea2000020f000 */
[----:B------:R-:W-:-:S03]  /*6290*/  IMAD.WIDE.U32 R8, R11, R22, R16 ;  /* 0x000000160b087225 */ /* 0x000fc600078e0010 */
[----:B------:R-:W3:Y:S01]  /*62a0*/  LDC R15, c[0x0][0x144] ;  /* 0x00005100ff0f7b82 */ /* 0x000ee20000000800 */
[----:B------:R-:W-:-:S04]  /*62b0*/  IMAD R10, R7, R22, RZ ;  /* 0x00000016070a7224 */ /* 0x000fc800078e02ff */
[----:B------:R-:W-:Y:S02]  /*62c0*/  IMAD R7, R11, R23, R10 ;  /* 0x000000170b077224 */ /* 0x000fe400078e020a */
[----:B------:R-:W-:Y:S01]  /*62d0*/  IMAD.MOV.U32 R10, RZ, RZ, -0x1 ;  /* 0xffffffffff0a7424 */ /* 0x000fe200078e00ff */
[----:B------:R-:W4:Y:S01]  /*62e0*/  LDC R20, c[0x0][0x608] ;  /* 0x00018200ff147b82 */ /* 0x000f220000000800 */
[----:B------:R-:W-:Y:S01]  /*62f0*/  IMAD.IADD R7, R9, 0x1, R7 ;  /* 0x0000000109077824 */ /* 0x000fe200078e0207 */
[----:B------:R-:W-:-:S04]  /*6300*/  I2FP.F32.U32 R9, R3 ;  /* 0x0000000300097245 */ /* 0x000fc80000201000 */
[-C--:B0-----:R-:W-:Y:S01]  /*6310*/  SHF.R.U64 R12, R8, R24.reuse, R7 ;  /* 0x00000018080c7219 */ /* 0x081fe20000001207 */
[----:B--2---:R-:W-:Y:S01]  /*6320*/  IMAD.MOV R8, RZ, RZ, -R13 ;  /* 0x000000ffff087224 */ /* 0x004fe200078e0a0d */
[----:B------:R-:W0:Y:S01]  /*6330*/  LDC R11, c[0x0][0x658] ;  /* 0x00019600ff0b7b82 */ /* 0x000e220000000800 */
[----:B-1----:R-:W-:Y:S01]  /*6340*/  ISETP.NE.U32.AND P0, PT, R26, RZ, PT ;  /* 0x000000ff1a00720c */ /* 0x002fe20003f05070 */
[----:B------:R-:W-:Y:S01]  /*6350*/  FMUL R9, R9, UR4 ;  /* 0x0000000409097c20 */ /* 0x000fe20008400000 */
[----:B------:R-:W-:Y:S02]  /*6360*/  SHF.R.U32.HI R7, RZ, R24, R7 ;  /* 0x00000018ff077219 */ /* 0x000fe40000011607 */
[----:B------:R-:W-:-:S03]  /*6370*/  ISETP.NE.AND.EX P0, PT, R27, RZ, PT, P0 ;  /* 0x000000ff1b00720c */ /* 0x000fc60003f05300 */
[----:B------:R-:W1:Y:S01]  /*6380*/  LDC R22, c[0x0][0x148] ;  /* 0x00005200ff167b82 */ /* 0x000e620000000800 */
[----:B---3--:R-:W-:Y:S02]  /*6390*/  IMAD R23, R15, R8, R6 ;  /* 0x000000080f177224 */ /* 0x008fe400078e0206 */
[----:B------:R-:W-:-:S05]  /*63a0*/  IMAD.MOV.U32 R8, RZ, RZ, 0x1 ;  /* 0x00000001ff087424 */ /* 0x000fca00078e00ff */
[----:B------:R-:W2:Y:S01]  /*63b0*/  LDC R21, c[0x0][0x600] ;  /* 0x00018000ff157b82 */ /* 0x000ea20000000800 */
[-CC-:B----4-:R-:W-:Y:S02]  /*63c0*/  SHF.R.U64 R15, R12, R20.reuse, R7.reuse ;  /* 0x000000140c0f7219 */ /* 0x190fe40000001207 */
[----:B------:R-:W-:Y:S02]  /*63d0*/  SHF.R.U32.HI R6, RZ, R20, R7 ;  /* 0x00000014ff067219 */ /* 0x000fe40000011607 */
[----:B------:R3:W4:Y:S03]  /*63e0*/  F2I.U32.TRUNC.NTZ R20, R9 ;  /* 0x0000000900147305 */ /* 0x000726000020f000 */
[----:B------:R-:W1:Y:S01]  /*63f0*/  LDC R25, c[0x0][0x648] ;  /* 0x00019200ff197b82 */ /* 0x000e620000000800 */
[-C--:B0-----:R-:W-:Y:S02]  /*6400*/  SHF.R.U64 R19, R15, R11.reuse, R6 ;  /* 0x0000000b0f137219 */ /* 0x081fe40000001206 */
[----:B------:R-:W-:-:S02]  /*6410*/  SHF.L.U32 R10, R10, R11, RZ ;  /* 0x0000000b0a0a7219 */ /* 0x000fc400000006ff */
[-C--:B------:R-:W-:Y:S01]  /*6420*/  SHF.R.U32.HI R7, RZ, R11.reuse, R6 ;  /* 0x0000000bff077219 */ /* 0x080fe20000011606 */
[----:B------:R-:W-:Y:S01]  /*6430*/  IMAD.MOV.U32 R6, RZ, RZ, R19 ;  /* 0x000000ffff067224 */ /* 0x000fe200078e0013 */
[----:B------:R-:W-:Y:S01]  /*6440*/  SHF.L.U32 R24, R8, R11, RZ ;  /* 0x0000000b08187219 */ /* 0x000fe200000006ff */
[----:B------:R-:W0:Y:S01]  /*6450*/  LDC R28, c[0x0][0x638] ;  /* 0x00018e00ff1c7b82 */ /* 0x000e220000000800 */
[----:B------:R-:W-:-:S07]  /*6460*/  LOP3.LUT R30, RZ, R10, RZ, 0x33, !PT ;  /* 0x0000000aff1e7212 */ /* 0x000fce00078e33ff */
[----:B------:R-:W0:Y:S01]  /*6470*/  LDC R29, c[0x0][0x610] ;  /* 0x00018400ff1d7b82 */ /* 0x000e220000000800 */
[----:B---34-:R-:W-:Y:S05]  /*6480*/  @!P0 BRA `(.L_x_129) ;  /* 0x0000000000288947 */ /* 0x018fea0003800000 */
[----:B------:R-:W3:Y:S02]  /*6490*/  LDC R6, c[0x0][0x64c] ;  /* 0x00019300ff067b82 */ /* 0x000ee40000000800 */
[----:B---3--:R-:W-:-:S05]  /*64a0*/  IADD3 R11, P0, R19, R6, RZ ;  /* 0x00000006130b7210 */ /* 0x008fca0007f1e0ff */
        /* <DEDUP_REMOVED lines=8> */
.L_x_129:
[----:B------:R-:W-:Y:S01]  /*6530*/  ISETP.NE.AND P0, PT, R2, 0x1, PT ;  /* 0x000000010200780c */ /* 0x000fe20003f05270 */
[----:B--2---:R-:W-:Y:S01]  /*6540*/  VIADD R9, R21, 0xffffffff ;  /* 0xffffffff15097836 */ /* 0x004fe20000000000 */
[----:B-1----:R-:W-:Y:S01]  /*6550*/  SHF.R.U64 R7, R6, R25, R7 ;  /* 0x0000001906077219 */ /* 0x002fe20000001207 */
[----:B------:R-:W-:Y:S01]  /*6560*/  IMAD.MOV R20, RZ, RZ, -R20 ;  /* 0x000000ffff147224 */ /* 0x000fe200078e0a14 */
[----:B------:R-:W-:Y:S02]  /*6570*/  LOP3.LUT R6, R15, R30, RZ, 0xc0, !PT ;  /* 0x0000001e0f067212 */ /* 0x000fe400078ec0ff */
[----:B------:R-:W-:Y:S01]  /*6580*/  LOP3.LUT R12, R12, R9, RZ, 0xc0, !PT ;  /* 0x000000090c0c7212 */ /* 0x000fe200078ec0ff */
[----:B------:R-:W-:Y:S02]  /*6590*/  IMAD.MOV R8, RZ, RZ, -R7 ;  /* 0x000000ffff087224 */ /* 0x000fe400078e0a07 */
[----:B------:R-:W-:Y:S02]  /*65a0*/  IMAD R6, R24, R7, R6 ;  /* 0x0000000718067224 */ /* 0x000fe400078e0206 */
[----:B------:R-:W-:-:S02]  /*65b0*/  IMAD.MOV.U32 R9, RZ, RZ, 0x1 ;  /* 0x00000001ff097424 */ /* 0x000fc400078e00ff */
[----:B------:R-:W-:Y:S02]  /*65c0*/  @P0 IMAD R23, R22, R20, R3 ;  /* 0x0000001416170224 */ /* 0x000fe400078e0203 */
[----:B0-----:R-:W-:Y:S02]  /*65d0*/  IMAD R3, R8, R28, R19 ;  /* 0x0000001c08037224 */ /* 0x001fe400078e0213 */
[----:B------:R-:W-:Y:S02]  /*65e0*/  IMAD R13, R6, R29, R23 ;  /* 0x0000001d060d7224 */ /* 0x000fe400078e0217 */
[----:B------:R-:W-:Y:S02]  /*65f0*/  IMAD R6, R3, R21, R12 ;  /* 0x0000001503067224 */ /* 0x000fe400078e020c */
[----:B------:R-:W-:-:S03]  /*6600*/  IMAD.MOV.U32 R8, RZ, RZ, R14 ;  /* 0x000000ffff087224 */ /* 0x000fc600078e000e */
[----:B------:R-:W-:Y:S02]  /*6610*/  SEL R20, R6, R13, !P0 ;  /* 0x0000000d06147207 */ /* 0x000fe40004000000 */
[----:B------:R-:W-:-:S07]  /*6620*/  SEL R13, R13, R6, !P0 ;  /* 0x000000060d0d7207 */ /* 0x000fce0004000000 */
.L_x_127:
[----:B------:R-:W-:-:S08]  /*6630*/  NOP ;  /* 0x0000000000007918 */ /* 0x000fd00000000000 */
[----:B------:R-:W0:-:S00]  /*6640*/  USETMAXREG.DEALLOC.CTAPOOL 0x28 ;  /* 0x00000028000079c8 */ /* 0x000e0000080e0500 */
[----:B0-----:R-:W-:-:S13]  /*6650*/  ISETP.NE.AND P0, PT, R0, RZ, PT ;  /* 0x000000ff0000720c */ /* 0x001fda0003f05270 */
[----:B------:R-:W-:Y:S05]  /*6660*/  @P0 EXIT ;  /* 0x000000000000094d */ /* 0x000fea0003800000 */
[----:B------:R-:W-:Y:S01]  /*6670*/  LOP3.LUT P0, RZ, R9, 0xff, RZ, 0xc0, !PT ;  /* 0x000000ff09ff7812 */ /* 0x000fe2000780c0ff */
[----:B------:R-:W-:Y:S02]  /*6680*/  IMAD.MOV.U32 R0, RZ, RZ, 0x1 ;  /* 0x00000001ff007424 */ /* 0x000fe400078e00ff */
[----:B------:R-:W-:-:S10]  /*6690*/  IMAD.MOV.U32 R3, RZ, RZ, RZ ;  /* 0x000000ffff037224 */ /* 0x000fd400078e00ff */
[----:B------:R-:W-:Y:S05]  /*66a0*/  @!P0 BRA `(.L_x_130) ;  /* 0x0000000c00a48947 */ /* 0x000fea0003800000 */
[----:B------:R-:W0:Y:S01]  /*66b0*/  LDC R0, c[0x0][0x28c] ;  /* 0x0000a300ff007b82 */ /* 0x000e220000000800 */
[----:B------:R-:W-:Y:S01]  /*66c0*/  LOP3.LUT P0, RZ, R4, 0x1f, RZ, 0xc0, !PT ;  /* 0x0000001f04ff7812 */ /* 0x000fe2000780c0ff */
[----:B------:R-:W-:Y:S01]  /*66d0*/  ULDC UR21, c[0x0][0x658] ;  /* 0x0001960000157ab9 */ /* 0x000fe20000000800 */
[----:B------:R-:W-:Y:S01]  /*66e0*/  UMOV UR4, 0xffffffff ;  /* 0xffffffff00047882 */ /* 0x000fe20000000000 */
[----:B------:R-:W-:Y:S01]  /*66f0*/  BSSY B0, `(.L_x_130) ;  /* 0x00000e4000007945 */ /* 0x000fe20003800000 */
[----:B------:R-:W-:Y:S01]  /*6700*/  USHF.L.U32 UR4, UR4, UR21, URZ ;  /* 0x0000001504047299 */ /* 0x000fe2000800063f */
[C---:B------:R-:W-:Y:S01]  /*6710*/  ISETP.NE.AND P2, PT, R5.reuse, RZ, PT ;  /* 0x000000ff0500720c */ /* 0x040fe20003f45270 */
[----:B------:R-:W-:Y:S01]  /*6720*/  IMAD.MOV.U32 R11, RZ, RZ, 0x1 ;  /* 0x00000001ff0b7424 */ /* 0x000fe200078e00ff */
[----:B------:R-:W-:Y:S01]  /*6730*/  ISETP.NE.OR P0, PT, R5, RZ, !P0 ;  /* 0x000000ff0500720c */ /* 0x000fe20004705670 */
[----:B------:R-:W-:Y:S01]  /*6740*/  ULDC UR13, c[0x0][0x600] ;  /* 0x00018000000d7ab9 */ /* 0x000fe20000000800 */
[----:B------:R-:W-:Y:S01]  /*6750*/  LOP3.LUT R19, R18, 0x2, RZ, 0xfc, !PT ;  /* 0x0000000212137812 */ /* 0x000fe200078efcff */
[----:B------:R-:W-:Y:S01]  /*6760*/  UMOV UR5, 0x1 ;  /* 0x0000000100057882 */ /* 0x000fe20000000000 */
[----:B------:R-:W-:-:S02]  /*6770*/  UIADD3 UR13, UR13, -0x1, URZ ;  /* 0xffffffff0d0d7890 */ /* 0x000fc4000fffe03f */
[----:B------:R-:W-:Y:S02]  /*6780*/  USHF.L.U32 UR21, UR5, UR21, URZ ;  /* 0x0000001505157299 */ /* 0x000fe4000800063f */
[----:B------:R-:W-:Y:S01]  /*6790*/  ULOP3.LUT UR29, URZ, UR4, URZ, 0x33, !UPT ;  /* 0x000000043f1d7292 */ /* 0x000fe2000f8e333f */
[----:B------:R-:W-:Y:S01]  /*67a0*/  ULDC.64 UR14, c[0x0][0x198] ;  /* 0x00006600000e7ab9 */ /* 0x000fe20000000a00 */
[----:B0-----:R-:W-:-:S05]  /*67b0*/  VIADD R0, R0, 0xff ;  /* 0x000000ff00007836 */ /* 0x001fca0000000000 */
[----:B------:R-:W-:-:S04]  /*67c0*/  SHF.R.S32.HI R3, RZ, 0x1f, R0 ;  /* 0x0000001fff037819 */ /* 0x000fc80000011400 */
[----:B------:R-:W-:Y:S01]  /*67d0*/  LEA.HI R3, R3, R0, RZ, 0x8 ;  /* 0x0000000003037211 */ /* 0x000fe200078f40ff */
[----:B------:R-:W-:-:S03]  /*67e0*/  IMAD.MOV.U32 R0, RZ, RZ, 0x1 ;  /* 0x00000001ff007424 */ /* 0x000fc600078e00ff */
[----:B------:R-:W-:Y:S01]  /*67f0*/  SHF.R.S32.HI R12, RZ, 0x8, R3 ;  /* 0x00000008ff0c7819 */ /* 0x000fe20000011403 */
[----:B------:R-:W-:-:S04]  /*6800*/  IMAD.MOV.U32 R3, RZ, RZ, RZ ;  /* 0x000000ffff037224 */ /* 0x000fc800078e00ff */
[----:B------:R-:W-:-:S07]  /*6810*/  VIADD R10, R12, 0x1 ;  /* 0x000000010c0a7836 */ /* 0x000fce0000000000 */
.L_x_142:
[----:B------:R-:W-:-:S03]  /*6820*/  UMOV UR4, 0xffffffff ;  /* 0xffffffff00047882 */ /* 0x000fc60000000000 */
[----:B------:R-:W-:Y:S05]  /*6830*/  BRA.DIV UR4, `(.L_x_131) ;  /* 0x0000000e04e47947 */ /* 0x000fea000b800000 */
[----:B------:R-:W-:-:S13]  /*6840*/  ELECT P6, URZ, PT ;  /* 0x00000000003f782f */ /* 0x000fda00038c0000 */
.L_x_151:
[----:B------:R-:W0:Y:S01]  /*6850*/  LDC R4, c[0x0][0x28c] ;  /* 0x0000a300ff047b82 */ /* 0x000e220000000800 */
[----:B------:R-:W-:Y:S01]  /*6860*/  BSSY B1, `(.L_x_132) ;  /* 0x0000059000017945 */ /* 0x000fe20003800000 */
[----:B0-----:R-:W-:-:S13]  /*6870*/  ISETP.LT.OR P6, PT, R4, 0x1, !P6 ;  /* 0x000000010400780c */ /* 0x001fda00077c1670 */
[----:B------:R-:W-:Y:S05]  /*6880*/  @P6 BRA `(.L_x_133) ;  /* 0x0000000400586947 */ /* 0x000fea0003800000 */
[----:B------:R-:W-:Y:S02]  /*6890*/  IMAD.SHL.U32 R13, R13, 0x80, RZ ;  /* 0x000000800d0d7824 */ /* 0x000fe400078e00ff */
[----:B------:R-:W-:Y:S02]  /*68a0*/  IMAD R20, R20, 0x60, RZ ;  /* 0x0000006014147824 */ /* 0x000fe400078e02ff */
[----:B------:R-:W-:Y:S02]  /*68b0*/  IMAD.MOV.U32 R21, RZ, RZ, RZ ;  /* 0x000000ffff157224 */ /* 0x000fe400078e00ff */
[----:B------:R-:W-:Y:S02]  /*68c0*/  IMAD.MOV.U32 R4, RZ, RZ, R10 ;  /* 0x000000ffff047224 */ /* 0x000fe400078e000a */
[----:B------:R-:W-:Y:S02]  /*68d0*/  IMAD.MOV.U32 R5, RZ, RZ, R0 ;  /* 0x000000ffff057224 */ /* 0x000fe400078e0000 */
[----:B------:R-:W-:-:S07]  /*68e0*/  IMAD.MOV.U32 R6, RZ, RZ, R3 ;  /* 0x000000ffff067224 */ /* 0x000fce00078e0003 */
.L_x_137:
[----:B------:R-:W0:Y:S01]  /*68f0*/  S2R R14, SR_CgaCtaId ;  /* 0x00000000000e7919 */ /* 0x000e220000008800 */
[----:B------:R-:W-:Y:S01]  /*6900*/  MOV R7, 0x400 ;  /* 0x0000040000077802 */ /* 0x000fe20000000f00 */
[----:B------:R-:W1:Y:S03]  /*6910*/  @!P2 LDC R9, c[0x0][0x500] ;  /* 0x00014000ff09ab82 */ /* 0x000e660000000800 */
[----:B0-----:R-:W-:Y:S02]  /*6920*/  LEA R15, R14, R7, 0x18 ;  /* 0x000000070e0f7211 */ /* 0x001fe400078ec0ff */
[----:B------:R-:W-:-:S03]  /*6930*/  SHF.L.U32 R7, R5, 0x1f, RZ ;  /* 0x0000001f05077819 */ /* 0x000fc600000006ff */
[----:B------:R-:W-:-:S04]  /*6940*/  IMAD R14, R6, 0x8, R15 ;  /* 0x00000008060e7824 */ /* 0x000fc800078e020f */
[----:B------:R-:W0:Y:S02]  /*6950*/  SYNCS.PHASECHK.TRANS64.TRYWAIT P1, [R14+URZ+0x10], R7 ;  /* 0x000010070e0075a7 */ /* 0x000e24000802017f */
[----:B01----:R-:W-:Y:S05]  /*6960*/  @!P1 BRA `(.L_x_134) ;  /* 0x0000000c00b89947 */ /* 0x003fea0003800000 */
.L_x_152:
[----:B0-----:R-:W-:Y:S01]  /*6970*/  PRMT R7, R19, 0x9910, RZ ;  /* 0x0000991013077816 */ /* 0x001fe200000000ff */
[----:B------:R0:W-:Y:S03]  /*6980*/  @!P2 SYNCS.ARRIVE.TRANS64 RZ, [R14+URZ], R9 ;  /* 0x000000090effa9a7 */ /* 0x0001e6000800003f */
[----:B------:R-:W-:-:S13]  /*6990*/  ISETP.NE.AND P1, PT, R7, 0x2, PT ;  /* 0x000000020700780c */ /* 0x000fda0003f25270 */
[----:B0-----:R-:W-:Y:S05]  /*69a0*/  @P1 BRA `(.L_x_135) ;  /* 0x0000000000041947 */ /* 0x001fea0003800000 */
[----:B------:R-:W-:Y:S01]  /*69b0*/  BPT.TRAP 0x1 ;  /* 0x000000040000795c */ /* 0x000fe20000300000 */
.L_x_135:
[----:B------:R-:W-:Y:S05]  /*69c0*/  @P0 BRA `(.L_x_136) ;  /* 0x0000000000040947 */ /* 0x000fea0003800000 */
[----:B------:R-:W-:Y:S01]  /*69d0*/  BPT.TRAP 0x1 ;  /* 0x000000040000795c */ /* 0x000fe20000300000 */
.L_x_136:
[C-C-:B------:R-:W-:Y:S01]  /*69e0*/  IMAD R7, R6.reuse, 0x10000, R15.reuse ;  /* 0x0001000006077824 */ /* 0x140fe200078e020f */
[----:B------:R-:W-:Y:S01]  /*69f0*/  R2UR UR10, R21 ;  /* 0x00000000150a72ca */ /* 0x000fe200000e0000 */
[----:B------:R-:W-:Y:S01]  /*6a00*/  IMAD R15, R6, 0xc000, R15 ;  /* 0x0000c000060f7824 */ /* 0x000fe200078e020f */
[----:B------:R-:W-:Y:S01]  /*6a10*/  R2UR UR9, R14 ;  /* 0x000000000e0972ca */ /* 0x000fe200000e0000 */
[----:B------:R-:W-:Y:S01]  /*6a20*/  UIADD3 UR22, UP0, UR14, 0xf0, URZ ;  /* 0x000000f00e167890 */ /* 0x000fe2000ff1e03f */
[----:B------:R-:W-:Y:S01]  /*6a30*/  R2UR UR40, R7 ;  /* 0x00000000072872ca */ /* 0x000fe200000e0000 */
[----:B------:R-:W-:Y:S01]  /*6a40*/  VIADD R4, R4, 0xffffffff ;  /* 0xffffffff04047836 */ /* 0x000fe20000000000 */
[----:B------:R-:W-:Y:S01]  /*6a50*/  R2UR UR18, R15 ;  /* 0x000000000f1272ca */ /* 0x000fe200000e0000 */
[----:B------:R-:W-:Y:S01]  /*6a60*/  UIADD3.X UR23, URZ, UR15, URZ, UP0, !UPT ;  /* 0x0000000f3f177290 */ /* 0x000fe200087fe43f */
[----:B------:R-:W-:Y:S01]  /*6a70*/  R2UR UR11, R13 ;  /* 0x000000000d0b72ca */ /* 0x000fe200000e0000 */
[----:B------:R-:W-:Y:S01]  /*6a80*/  UIADD3 UR6, UP1, UR14, 0x1f0, URZ ;  /* 0x000001f00e067890 */ /* 0x000fe2000ff3e03f */
[----:B------:R-:W-:Y:S01]  /*6a90*/  R2UR UR12, R8 ;  /* 0x00000000080c72ca */ /* 0x000fe200000e0000 */
[----:B------:R-:W-:Y:S01]  /*6aa0*/  UMOV UR4, 0x0 ;  /* 0x0000000000047882 */ /* 0x000fe20000000000 */
[----:B------:R-:W-:Y:S01]  /*6ab0*/  R2UR UR35, R20 ;  /* 0x00000000142372ca */ /* 0x000fe200000e0000 */
[----:B------:R-:W-:Y:S01]  /*6ac0*/  UIADD3 UR58, UR10, 0x40, URZ ;  /* 0x000000400a3a7890 */ /* 0x000fe2000fffe03f */
[----:B------:R-:W-:Y:S01]  /*6ad0*/  ISETP.GT.AND P3, PT, R4, 0x1, PT ;  /* 0x000000010400780c */ /* 0x000fe20003f64270 */
[----:B------:R-:W-:Y:S01]  /*6ae0*/  UIADD3 UR50, UR10, 0x80, URZ ;  /* 0x000000800a327890 */ /* 0x000fe2000fffe03f */
[----:B------:R-:W-:Y:S01]  /*6af0*/  VIADD R6, R6, 0x1 ;  /* 0x0000000106067836 */ /* 0x000fe20000000000 */
[----:B------:R-:W-:Y:S01]  /*6b00*/  UIADD3 UR8, UR40, 0x100, URZ ;  /* 0x0000010028087890 */ /* 0x000fe2000fffe03f */
[----:B------:R-:W-:Y:S01]  /*6b10*/  VIADD R21, R21, 0x100 ;  /* 0x0000010015157836 */ /* 0x000fe20000000000 */
[----:B------:R-:W-:-:S02]  /*6b20*/  UIADD3 UR56, UR40, 0x4100, URZ ;  /* 0x0000410028387890 */ /* 0x000fc4000fffe03f */
[----:B------:R-:W-:Y:S01]  /*6b30*/  UIADD3 UR48, UR40, 0x8100, URZ ;  /* 0x0000810028307890 */ /* 0x000fe2000fffe03f */
[C---:B------:R-:W-:Y:S01]  /*6b40*/  ISETP.NE.AND P1, PT, R6.reuse, 0x2, PT ;  /* 0x000000020600780c */ /* 0x040fe20003f25270 */
[----:B------:R-:W-:Y:S02]  /*6b50*/  UIADD3 UR42, UR10, 0xc0, URZ ;  /* 0x000000c00a2a7890 */ /* 0x000fe4000fffe03f */
[----:B------:R-:W-:Y:S01]  /*6b60*/  UIADD3 UR40, UR40, 0xc100, URZ ;  /* 0x0000c10028287890 */ /* 0x000fe2000fffe03f */
[----:B------:R-:W-:Y:S01]  /*6b70*/  SEL R14, RZ, 0x1, P1 ;  /* 0x00000001ff0e7807 */ /* 0x000fe20000800000 */
[----:B------:R-:W-:Y:S01]  /*6b80*/  UMOV UR5, 0x10000000 ;  /* 0x1000000000057882 */ /* 0x000fe20000000000 */
[----:B------:R-:W-:Y:S01]  /*6b90*/  UIADD3.X UR7, URZ, UR15, URZ, UP1, !UPT ;  /* 0x0000000f3f077290 */ /* 0x000fe20008ffe43f */
[----:B------:R0:W-:Y:S01]  /*6ba0*/  UTMALDG.3D [UR8], [UR22], desc[UR4] ;  /* 0x00000408160075b4 */ /* 0x0001e20008011000 */
[----:B------:R-:W-:Y:S01]  /*6bb0*/  UIADD3 UR32, UR18, 0x20100, URZ ;  /* 0x0002010012207890 */ /* 0x000fe2000fffe03f */
[----:B------:R-:W-:Y:S01]  /*6bc0*/  LOP3.LUT R5, R5, R14, RZ, 0x3c, !PT ;  /* 0x0000000e05057212 */ /* 0x000fe200078e3cff */
[----:B------:R-:W-:Y:S01]  /*6bd0*/  UIADD3 UR24, UR18, 0x23100, URZ ;  /* 0x0002310012187890 */ /* 0x000fe2000fffe03f */
[----:B------:R-:W-:Y:S01]  /*6be0*/  SEL R6, R6, RZ, P1 ;  /* 0x000000ff06067207 */ /* 0x000fe20000800000 */
[----:B------:R-:W-:Y:S01]  /*6bf0*/  UIADD3 UR16, UR18, 0x26100, URZ ;  /* 0x0002610012107890 */ /* 0x000fe2000fffe03f */
[----:B------:R-:W-:Y:S01]  /*6c00*/  UMOV UR57, UR9 ;  /* 0x0000000900397c82 */ /* 0x000fe20008000000 */
        /* <DEDUP_REMOVED lines=8> */
[----:B------:R1:W-:Y:S01]  /*6c90*/  UTMALDG.3D [UR56], [UR22], desc[UR4] ;  /* 0x00000438160075b4 */ /* 0x0003e20008011000 */
[----:B------:R-:W-:Y:S01]  /*6ca0*/  UMOV UR33, UR9 ;  /* 0x0000000900217c82 */ /* 0x000fe20008000000 */
[----:B------:R-:W-:Y:S01]  /*6cb0*/  UMOV UR34, UR10 ;  /* 0x0000000a00227c82 */ /* 0x000fe20008000000 */
[----:B------:R-:W-:Y:S01]  /*6cc0*/  UMOV UR36, UR12 ;  /* 0x0000000c00247c82 */ /* 0x000fe20008000000 */
[----:B------:R-:W-:Y:S01]  /*6cd0*/  UMOV UR25, UR9 ;  /* 0x0000000900197c82 */ /* 0x000fe20008000000 */
[----:B------:R-:W-:Y:S01]  /*6ce0*/  UMOV UR27, UR35 ;  /* 0x00000023001b7c82 */ /* 0x000fe20008000000 */
[----:B------:R-:W-:Y:S01]  /*6cf0*/  UMOV UR28, UR12 ;  /* 0x0000000c001c7c82 */ /* 0x000fe20008000000 */
[----:B------:R-:W-:Y:S01]  /*6d00*/  UMOV UR26, UR58 ;  /* 0x0000003a001a7c82 */ /* 0x000fe20008000000 */
[----:B0-----:R-:W-:Y:S01]  /*6d10*/  UIADD3 UR8, UR18, 0x29100, URZ ;  /* 0x0002910012087890 */ /* 0x001fe2000fffe03f */
[----:B------:R1:W-:Y:S01]  /*6d20*/  UTMALDG.3D [UR48], [UR22], desc[UR4] ;  /* 0x00000430160075b4 */ /* 0x0003e20008011000 */
[----:B------:R-:W-:Y:S01]  /*6d30*/  UMOV UR17, UR9 ;  /* 0x0000000900117c82 */ /* 0x000fe20008000000 */
[----:B------:R-:W-:Y:S01]  /*6d40*/  UMOV UR19, UR35 ;  /* 0x0000002300137c82 */ /* 0x000fe20008000000 */
[----:B------:R-:W-:Y:S01]  /*6d50*/  UMOV UR20, UR12 ;  /* 0x0000000c00147c82 */ /* 0x000fe20008000000 */
[----:B------:R-:W-:Y:S01]  /*6d60*/  UMOV UR18, UR50 ;  /* 0x0000003200127c82 */ /* 0x000fe20008000000 */
[----:B------:R-:W-:Y:S01]  /*6d70*/  UMOV UR11, UR35 ;  /* 0x00000023000b7c82 */ /* 0x000fe20008000000 */
[----:B------:R-:W-:Y:S01]  /*6d80*/  UMOV UR10, UR42 ;  /* 0x0000002a000a7c82 */ /* 0x000fe20008000000 */
[----:B------:R1:W-:Y:S01]  /*6d90*/  UTMALDG.3D [UR40], [UR22], desc[UR4] ;  /* 0x00000428160075b4 */ /* 0x0003e20008011000 */
[----:B------:R1:W-:Y:S01]  /*6da0*/  UTMALDG.3D [UR32], [UR6], desc[UR4] ;  /* 0x00000420060075b4 */ /* 0x0003e20008011000 */
[----:B------:R1:W-:Y:S01]  /*6db0*/  UTMALDG.3D [UR24], [UR6], desc[UR4] ;  /* 0x00000418060075b4 */ /* 0x0003e20008011000 */
[----:B------:R1:W-:Y:S01]  /*6dc0*/  UTMALDG.3D [UR16], [UR6], desc[UR4] ;  /* 0x00000410060075b4 */ /* 0x0003e20008011000 */
[----:B------:R1:W-:Y:S02]  /*6dd0*/  UTMALDG.3D [UR8], [UR6], desc[UR4] ;  /* 0x00000408060075b4 */ /* 0x0003e40008011000 */
[----:B-1----:R-:W-:Y:S05]  /*6de0*/  @P3 BRA `(.L_x_137) ;  /* 0xfffffff800c03947 */ /* 0x002fea000383ffff */
.L_x_133:
[----:B------:R-:W-:Y:S05]  /*6df0*/  BSYNC B1 ;  /* 0x0000000000017941 */ /* 0x000fea0003800000 */
.L_x_132:
[----:B------:R-:W-:Y:S01]  /*6e00*/  LOP3.LUT P3, RZ, R11, 0xff, RZ, 0xc0, !PT ;  /* 0x000000ff0bff7812 */ /* 0x000fe2000786c0ff */
[----:B------:R-:W-:Y:S01]  /*6e10*/  IMAD.IADD R3, R12, 0x1, R3 ;  /* 0x000000010c037824 */ /* 0x000fe200078e0203 */
[----:B------:R-:W-:Y:S01]  /*6e20*/  IADD3 R16, P4, R16, UR38, RZ ;  /* 0x0000002610107c10 */ /* 0x000fe2000ff9e0ff */
[----:B------:R-:W-:Y:S01]  /*6e30*/  ULDC.64 UR4, c[0x0][0x650] ;  /* 0x0001940000047ab9 */ /* 0x000fe20000000a00 */
[----:B------:R-:W-:Y:S01]  /*6e40*/  BSSY B1, `(.L_x_138) ;  /* 0x000006c000017945 */ /* 0x000fe20003800000 */
[----:B------:R-:W-:Y:S01]  /*6e50*/  IMAD.MOV.U32 R13, RZ, RZ, -0x1 ;  /* 0xffffffffff0d7424 */ /* 0x000fe200078e00ff */
[----:B------:R-:W-:Y:S01]  /*6e60*/  ISETP.GT.U32.AND P1, PT, R3, 0x1, PT ;  /* 0x000000010300780c */ /* 0x000fe20003f24070 */
[----:B------:R-:W-:Y:S01]  /*6e70*/  IMAD.MOV.U32 R20, RZ, RZ, -0x1 ;  /* 0xffffffffff147424 */ /* 0x000fe200078e00ff */
[----:B------:R-:W-:Y:S01]  /*6e80*/  SHF.R.U32.HI R4, RZ, 0x1, R3 ;  /* 0x00000001ff047819 */ /* 0x000fe20000011603 */
[----:B------:R-:W-:Y:S01]  /*6e90*/  IMAD.MOV.U32 R8, RZ, RZ, -0x1 ;  /* 0xffffffffff087424 */ /* 0x000fe200078e00ff */
[----:B------:R-:W-:-:S02]  /*6ea0*/  ISETP.LT.U32.AND P1, PT, R12, 0x2, P1 ;  /* 0x000000020c00780c */ /* 0x000fc40000f21070 */
[----:B------:R-:W-:Y:S01]  /*6eb0*/  IADD3.X R17, R17, UR37, RZ, P4, !PT ;  /* 0x0000002511117c10 */ /* 0x000fe2000a7fe4ff */
[----:B------:R-:W0:Y:S01]  /*6ec0*/  @P3 S2R R6, SR_CgaCtaId ;  /* 0x0000000000063919 */ /* 0x000e220000008800 */
[----:B------:R-:W-:Y:S02]  /*6ed0*/  @P3 MOV R5, 0x400 ;  /* 0x0000040000053802 */ /* 0x000fe40000000f00 */
[----:B------:R-:W-:Y:S02]  /*6ee0*/  ISETP.GE.U32.AND P4, PT, R16, UR4, PT ;  /* 0x0000000410007c0c */ /* 0x000fe4000bf86070 */
[----:B------:R-:W-:Y:S02]  /*6ef0*/  LOP3.LUT R4, R4, 0x1, RZ, 0xc0, !PT ;  /* 0x0000000104047812 */ /* 0x000fe400078ec0ff */
[----:B------:R-:W-:Y:S02]  /*6f00*/  LOP3.LUT R3, R3, 0x1, RZ, 0xc0, !PT ;  /* 0x0000000103037812 */ /* 0x000fe400078ec0ff */
[----:B------:R-:W-:-:S02]  /*6f10*/  PRMT R11, RZ, 0x7610, R11 ;  /* 0x00007610ff0b7816 */ /* 0x000fc4000000000b */
[----:B0-----:R-:W-:-:S04]  /*6f20*/  @P3 LEA R5, R6, R5, 0x18 ;  /* 0x0000000506053211 */ /* 0x001fc800078ec0ff */
[----:B------:R0:W-:Y:S01]  /*6f30*/  @P3 SYNCS.ARRIVE.TRANS64.A1T0 RZ, [R5+URZ+0x38], RZ ;  /* 0x000038ff05ff39a7 */ /* 0x0001e2000810003f */
[----:B------:R-:W-:-:S04]  /*6f40*/  ISETP.NE.U32.AND P3, PT, R4, 0x1, PT ;  /* 0x000000010400780c */ /* 0x000fc80003f65070 */
[----:B------:R-:W-:Y:S02]  /*6f50*/  ISETP.GT.U32.AND P3, PT, R12, 0x1, !P3 ;  /* 0x000000010c00780c */ /* 0x000fe40005f64070 */
[----:B0-----:R-:W-:Y:S02]  /*6f60*/  SEL R5, RZ, 0x1, !P1 ;  /* 0x00000001ff057807 */ /* 0x001fe40004800000 */
[----:B------:R-:W-:Y:S02]  /*6f70*/  ISETP.GE.U32.AND.EX P1, PT, R17, UR5, PT, P4 ;  /* 0x0000000511007c0c */ /* 0x000fe4000bf26140 */
[----:B------:R-:W-:-:S04]  /*6f80*/  SEL R4, RZ, 0x1, !P3 ;  /* 0x00000001ff047807 */ /* 0x000fc80005800000 */
[----:B------:R-:W-:Y:S02]  /*6f90*/  LOP3.LUT R0, R4, R0, R5, 0x96, !PT ;  /* 0x0000000004007212 */ /* 0x000fe400078e9605 */
[----:B------:R-:W-:-:S05]  /*6fa0*/  PRMT R4, RZ, 0x7610, R4 ;  /* 0x00007610ff047816 */ /* 0x000fca0000000004 */
[----:B------:R-:W-:Y:S05]  /*6fb0*/  @P1 BRA `(.L_x_139) ;  /* 0x0000000400501947 */ /* 0x000fea0003800000 */
[----:B------:R-:W-:Y:S01]  /*6fc0*/  ULDC.64 UR4, c[0x0][0x628] ;  /* 0x00018a0000047ab9 */ /* 0x000fe20000000a00 */
[----:B------:R-:W0:Y:S01]  /*6fd0*/  S2R R14, SR_CTAID.X ;  /* 0x00000000000e7919 */ /* 0x000e220000002500 */
[----:B------:R-:W-:Y:S01]  /*6fe0*/  ISETP.NE.U32.AND P1, PT, RZ, UR4, PT ;  /* 0x00000004ff007c0c */ /* 0x000fe2000bf25070 */
[----:B------:R-:W-:Y:S01]  /*6ff0*/  ULDC UR7, c[0x0][0x630] ;  /* 0x00018c0000077ab9 */ /* 0x000fe20000000800 */
[----:B------:R-:W-:Y:S01]  /*7000*/  IMAD.MOV.U32 R4, RZ, RZ, R16 ;  /* 0x000000ffff047224 */ /* 0x000fe200078e0010 */
[----:B------:R-:W1:Y:S01]  /*7010*/  S2R R13, SR_CTAID.Y ;  /* 0x00000000000d7919 */ /* 0x000e620000002600 */
[----:B------:R-:W-:Y:S01]  /*7020*/  ISETP.NE.AND.EX P1, PT, RZ, UR5, PT, P1 ;  /* 0x00000005ff007c0c */ /* 0x000fe2000bf25310 */
[----:B------:R-:W-:-:S12]  /*7030*/  IMAD.MOV.U32 R5, RZ, RZ, R17 ;  /* 0x000000ffff057224 */ /* 0x000fd800078e0011 */
[----:B------:R-:W-:Y:S05]  /*7040*/  @!P1 BRA `(.L_x_140) ;  /* 0x0000000000289947 */ /* 0x000fea0003800000 */
[----:B------:R-:W-:Y:S02]  /*7050*/  ULDC UR6, c[0x0][0x634] ;  /* 0x00018d0000067ab9 */ /* 0x000fe40000000800 */
[----:B------:R-:W-:-:S05]  /*7060*/  IADD3 R9, P1, R16, UR6, RZ ;  /* 0x0000000610097c10 */ /* 0x000fca000ff3e0ff */
[----:B------:R-:W-:-:S04]  /*7070*/  IMAD.X R15, RZ, RZ, R17, P1 ;  /* 0x000000ffff0f7224 */ /* 0x000fc800008e0611 */
[----:B------:R-:W-:-:S04]  /*7080*/  IMAD.WIDE.U32 R6, R15, UR4, RZ ;  /* 0x000000040f067c25 */ /* 0x000fc8000f8e00ff */
[----:B------:R-:W-:-:S04]  /*7090*/  IMAD.WIDE.U32 R6, P1, R9, UR5, R6 ;  /* 0x0000000509067c25 */ /* 0x000fc8000f820006 */
[----:B------:R-:W-:-:S04]  /*70a0*/  IMAD.WIDE.U32 R8, R9, UR4, RZ ;  /* 0x0000000409087c25 */ /* 0x000fc8000f8e00ff */
[----:B------:R-:W-:Y:S01]  /*70b0*/  IMAD.X R5, RZ, RZ, RZ, P1 ;  /* 0x000000ffff057224 */ /* 0x000fe200008e06ff */
[----:B------:R-:W-:Y:S01]  /*70c0*/  IADD3 RZ, P1, R9, R6, RZ ;  /* 0x0000000609ff7210 */ /* 0x000fe20007f3e0ff */
[----:B------:R-:W-:-:S04]  /*70d0*/  IMAD.MOV.U32 R4, RZ, RZ, R7 ;  /* 0x000000ffff047224 */ /* 0x000fc800078e0007 */
[----:B------:R-:W-:-:S08]  /*70e0*/  IMAD.WIDE.U32.X R4, R15, UR5, R4, P1 ;  /* 0x000000050f047c25 */ /* 0x000fd000088e0404 */
.L_x_140:
[--C-:B------:R-:W-:Y:S01]  /*70f0*/  SHF.R.U64 R8, R4, UR7, R5.reuse ;  /* 0x0000000704087c19 */ /* 0x100fe20008001205 */
[----:B------:R-:W-:Y:S01]  /*7100*/  ULDC.64 UR4, c[0x0][0x620] ;  /* 0x0001880000047ab9 */ /* 0x000fe20000000a00 */
[----:B------:R-:W-:Y:S01]  /*7110*/  SHF.R.U32.HI R4, RZ, UR7, R5 ;  /* 0x00000007ff047c19 */ /* 0x000fe20008011605 */
[----:B------:R-:W2:Y:S01]  /*7120*/  LDC R25, c[0x0][0x144] ;  /* 0x00005100ff197b82 */ /* 0x000ea20000000800 */
[----:B------:R-:W-:Y:S01]  /*7130*/  IADD3 R7, P1, RZ, -R8, RZ ;  /* 0x80000008ff077210 */ /* 0x000fe20007f3e0ff */
[----:B------:R-:W-:Y:S01]  /*7140*/  ULDC.64 UR8, c[0x0][0x640] ;  /* 0x0001900000087ab9 */ /* 0x000fe20000000a00 */
[----:B0-----:R-:W-:Y:S01]  /*7150*/  I2FP.F32.U32 R9, R14 ;  /* 0x0000000e00097245 */ /* 0x001fe20000201000 */
[----:B------:R-:W-:Y:S02]  /*7160*/  ULDC UR6, c[0x0][0x608] ;  /* 0x0001820000067ab9 */ /* 0x000fe40000000800 */
[----:B------:R-:W-:Y:S01]  /*7170*/  IMAD.X R4, RZ, RZ, ~R4, P1 ;  /* 0x000000ffff047224 */ /* 0x000fe200008e0e04 */
[----:B------:R-:W-:Y:S01]  /*7180*/  ISETP.NE.U32.AND P1, PT, RZ, UR8, PT ;  /* 0x00000008ff007c0c */ /* 0x000fe2000bf25070 */
[----:B------:R-:W0:Y:S02]  /*7190*/  LDC R20, c[0x0][0x148] ;  /* 0x00005200ff147b82 */ /* 0x000e240000000800 */
[----:B------:R-:W-:Y:S01]  /*71a0*/  IMAD R6, R4, UR4, RZ ;  /* 0x0000000404067c24 */ /* 0x000fe2000f8e02ff */
[----:B------:R-:W-:Y:S01]  /*71b0*/  ISETP.NE.AND.EX P1, PT, RZ, UR9, PT, P1 ;  /* 0x00000009ff007c0c */ /* 0x000fe2000bf25310 */
[----:B------:R-:W-:Y:S01]  /*71c0*/  IMAD.WIDE.U32 R4, R7, UR4, R16 ;  /* 0x0000000407047c25 */ /* 0x000fe2000f8e0010 */
[----:B------:R-:W-:-:S03]  /*71d0*/  ULDC UR4, c[0x0][0x150] ;  /* 0x0000540000047ab9 */ /* 0x000fc60000000800 */
[----:B------:R-:W-:Y:S02]  /*71e0*/  IMAD R7, R7, UR5, R6 ;  /* 0x0000000507077c24 */ /* 0x000fe4000f8e0206 */
[----:B------:R-:W-:Y:S01]  /*71f0*/  FMUL R6, R9, UR4 ;  /* 0x0000000409067c20 */ /* 0x000fe20008400000 */
[----:B------:R-:W-:Y:S01]  /*7200*/  ULDC UR4, c[0x0][0x618] ;  /* 0x0001860000047ab9 */ /* 0x000fe20000000800 */
[----:B------:R-:W-:Y:S01]  /*7210*/  ULDC UR5, c[0x0][0x154] ;  /* 0x0000550000057ab9 */ /* 0x000fe20000000800 */
[----:B------:R-:W-:-:S03]  /*7220*/  IMAD.IADD R5, R5, 0x1, R7 ;  /* 0x0000000105057824 */ /* 0x000fc600078e0207 */
[----:B------:R-:W3:Y:S02]  /*7230*/  F2I.U32.TRUNC.NTZ R6, R6 ;  /* 0x0000000600067305 */ /* 0x000ee4000020f000 */
[----:B------:R-:W-:Y:S02]  /*7240*/  SHF.R.U64 R9, R4, UR4, R5 ;  /* 0x0000000404097c19 */ /* 0x000fe40008001205 */
[----:B-1----:R-:W-:-:S05]  /*7250*/  I2FP.F32.U32 R4, R13 ;  /* 0x0000000d00047245 */ /* 0x002fca0000201000 */
[----:B------:R-:W-:Y:S01]  /*7260*/  FMUL R22, R4, UR5 ;  /* 0x0000000504167c20 */ /* 0x000fe20008400000 */
[----:B------:R-:W-:Y:S01]  /*7270*/  SHF.R.U32.HI R4, RZ, UR4, R5 ;  /* 0x00000004ff047c19 */ /* 0x000fe20008011605 */
[----:B------:R-:W-:-:S03]  /*7280*/  ULDC UR4, c[0x0][0x658] ;  /* 0x0001960000047ab9 */ /* 0x000fc60000000800 */
[--C-:B------:R-:W-:Y:S01]  /*7290*/  SHF.R.U64 R21, R9, UR6, R4.reuse ;  /* 0x0000000609157c19 */ /* 0x100fe20008001204 */
[----:B------:R-:W1:Y:S01]  /*72a0*/  F2I.U32.TRUNC.NTZ R22, R22 ;  /* 0x0000001600167305 */ /* 0x000e62000020f000 */
[----:B------:R-:W-:Y:S01]  /*72b0*/  SHF.R.U32.HI R4, RZ, UR6, R4 ;  /* 0x00000006ff047c19 */ /* 0x000fe20008011604 */
[----:B---3--:R-:W-:-:S03]  /*72c0*/  IMAD.MOV R6, RZ, RZ, -R6 ;  /* 0x000000ffff067224 */ /* 0x008fc600078e0a06 */
[----:B------:R-:W-:Y:S01]  /*72d0*/  SHF.R.U64 R15, R21, UR4, R4 ;  /* 0x00000004150f7c19 */ /* 0x000fe20008001204 */
[----:B--2---:R-:W-:Y:S01]  /*72e0*/  IMAD R14, R25, R6, R14 ;  /* 0x00000006190e7224 */ /* 0x004fe200078e020e */
[----:B------:R-:W-:-:S03]  /*72f0*/  SHF.R.U32.HI R23, RZ, UR4, R4 ;  /* 0x00000004ff177c19 */ /* 0x000fc60008011604 */
[----:B------:R-:W-:Y:S02]  /*7300*/  IMAD.MOV.U32 R4, RZ, RZ, R15 ;  /* 0x000000ffff047224 */ /* 0x000fe400078e000f */
[----:B------:R-:W-:Y:S01]  /*7310*/  IMAD.MOV.U32 R5, RZ, RZ, R23 ;  /* 0x000000ffff057224 */ /* 0x000fe200078e0017 */
[----:B-1----:R-:W-:Y:S06]  /*7320*/  @!P1 BRA `(.L_x_141) ;  /* 0x0000000000289947 */ /* 0x002fec0003800000 */
[----:B------:R-:W-:Y:S02]  /*7330*/  ULDC UR4, c[0x0][0x64c] ;  /* 0x0001930000047ab9 */ /* 0x000fe40000000800 */
[----:B------:R-:W-:-:S05]  /*7340*/  IADD3 R5, P1, R15, UR4, RZ ;  /* 0x000000040f057c10 */ /* 0x000fca000ff3e0ff */
[----:B------:R-:W-:-:S04]  /*7350*/  IMAD.X R23, RZ, RZ, R23, P1 ;  /* 0x000000ffff177224 */ /* 0x000fc800008e0617 */
[----:B------:R-:W-:-:S04]  /*7360*/  IMAD.WIDE.U32 R6, R23, UR8, RZ ;  /* 0x0000000817067c25 */ /* 0x000fc8000f8e00ff */
[----:B------:R-:W-:-:S04]  /*7370*/  IMAD.WIDE.U32 R6, P1, R5, UR9, R6 ;  /* 0x0000000905067c25 */ /* 0x000fc8000f820006 */
[----:B------:R-:W-:-:S04]  /*7380*/  IMAD.WIDE.U32 R4, R5, UR8, RZ ;  /* 0x0000000805047c25 */ /* 0x000fc8000f8e00ff */
[----:B------:R-:W-:Y:S01]  /*7390*/  IMAD.MOV.U32 R4, RZ, RZ, R7 ;  /* 0x000000ffff047224 */ /* 0x000fe200078e0007 */
[----:B------:R-:W-:Y:S01]  /*73a0*/  IADD3 RZ, P3, R5, R6, RZ ;  /* 0x0000000605ff7210 */ /* 0x000fe20007f7e0ff */
[----:B------:R-:W-:-:S04]  /*73b0*/  IMAD.X R5, RZ, RZ, RZ, P1 ;  /* 0x000000ffff057224 */ /* 0x000fc800008e06ff */
[----:B------:R-:W-:-:S08]  /*73c0*/  IMAD.WIDE.U32.X R4, R23, UR9, R4, P3 ;  /* 0x0000000917047c25 */ /* 0x000fd000098e0404 */
.L_x_141:
[----:B------:R-:W-:Y:S01]  /*73d0*/  ISETP.NE.AND P1, PT, R2, 0x1, PT ;  /* 0x000000010200780c */ /* 0x000fe20003f25270 */
[----:B------:R-:W-:Y:S01]  /*73e0*/  ULDC UR4, c[0x0][0x648] ;  /* 0x0001920000047ab9 */ /* 0x000fe20000000800 */
[----:B------:R-:W-:Y:S01]  /*73f0*/  LOP3.LUT R21, R21, UR29, RZ, 0xc0, !PT ;  /* 0x0000001d15157c12 */ /* 0x000fe2000f8ec0ff */
[----:B------:R-:W-:Y:S01]  /*7400*/  IMAD.MOV R22, RZ, RZ, -R22 ;  /* 0x000000ffff167224 */ /* 0x000fe200078e0a16 */
[----:B------:R-:W-:Y:S01]  /*7410*/  SHF.R.U64 R4, R4, UR4, R5 ;  /* 0x0000000404047c19 */ /* 0x000fe20008001205 */
[----:B------:R-:W-:Y:S01]  /*7420*/  ULDC UR4, c[0x0][0x638] ;  /* 0x00018e0000047ab9 */ /* 0x000fe20000000800 */
[----:B------:R-:W-:Y:S01]  /*7430*/  ULDC UR5, c[0x0][0x610] ;  /* 0x0001840000057ab9 */ /* 0x000fe20000000800 */
[----:B------:R-:W-:Y:S02]  /*7440*/  IMAD.MOV.U32 R5, RZ, RZ, 0x1 ;  /* 0x00000001ff057424 */ /* 0x000fe400078e00ff */
[----:B------:R-:W-:Y:S02]  /*7450*/  IMAD.MOV R6, RZ, RZ, -R4 ;  /* 0x000000ffff067224 */ /* 0x000fe400078e0a04 */
[----:B------:R-:W-:Y:S01]  /*7460*/  IMAD R21, R4, UR21, R21 ;  /* 0x0000001504157c24 */ /* 0x000fe2000f8e0215 */
[----:B------:R-:W-:Y:S01]  /*7470*/  LOP3.LUT R4, R9, UR13, RZ, 0xc0, !PT ;  /* 0x0000000d09047c12 */ /* 0x000fe2000f8ec0ff */
[----:B0-----:R-:W-:-:S02]  /*7480*/  @P1 IMAD R14, R20, R22, R13 ;  /* 0x00000016140e1224 */ /* 0x001fc400078e020d */
[----:B------:R-:W-:Y:S01]  /*7490*/  IMAD R15, R6, UR4, R15 ;  /* 0x00000004060f7c24 */ /* 0x000fe2000f8e020f */
[----:B------:R-:W-:Y:S01]  /*74a0*/  ULDC UR4, c[0x0][0x600] ;  /* 0x0001800000047ab9 */ /* 0x000fe20000000800 */
[----:B------:R-:W-:Y:S02]  /*74b0*/  IMAD R14, R21, UR5, R14 ;  /* 0x00000005150e7c24 */ /* 0x000fe4000f8e020e */
[--C-:B------:R-:W-:Y:S01]  /*74c0*/  IMAD R15, R15, UR4, R4.reuse ;  /* 0x000000040f0f7c24 */ /* 0x100fe2000f8e0204 */
[----:B------:R-:W-:-:S04]  /*74d0*/  PRMT R4, R5, 0x7610, R4 ;  /* 0x0000761005047816 */ /* 0x000fc80000000004 */
[----:B------:R-:W-:Y:S02]  /*74e0*/  SEL R20, R15, R14, !P1 ;  /* 0x0000000e0f147207 */ /* 0x000fe40004800000 */
[----:B------:R-:W-:-:S07]  /*74f0*/  SEL R13, R14, R15, !P1 ;  /* 0x0000000f0e0d7207 */ /* 0x000fce0004800000 */
.L_x_139:
[----:B------:R-:W-:Y:S05]  /*7500*/  BSYNC B1 ;  /* 0x0000000000017941 */ /* 0x000fea0003800000 */
.L_x_138:
[----:B------:R-:W-:-:S13]  /*7510*/  LOP3.LUT P1, RZ, R4, 0xff, RZ, 0xc0, !PT ;  /* 0x000000ff04ff7812 */ /* 0x000fda000782c0ff */
[----:B------:R-:W-:Y:S05]  /*7520*/  @P1 BRA `(.L_x_142) ;  /* 0xfffffff000bc1947 */ /* 0x000fea000383ffff */
[----:B------:R-:W-:Y:S05]  /*7530*/  BSYNC B0 ;  /* 0x0000000000007941 */ /* 0x000fea0003800000 */
.L_x_130:
[----:B------:R-:W-:-:S03]  /*7540*/  UMOV UR4, 0xffffffff ;  /* 0xffffffff00047882 */ /* 0x000fc60000000000 */
[----:B------:R-:W-:Y:S05]  /*7550*/  BRA.DIV UR4, `(.L_x_143) ;  /* 0x0000000204d07947 */ /* 0x000fea000b800000 */
[----:B------:R-:W-:-:S13]  /*7560*/  ELECT P6, URZ, PT ;  /* 0x00000000003f782f */ /* 0x000fda00038c0000 */
.L_x_155:
[----:B------:R-:W-:Y:S04]  /*7570*/  BSSY B0, `(.L_x_144) ;  /* 0x0000019000007945 */ /* 0x000fe80003800000 */
[----:B------:R-:W-:Y:S05]  /*7580*/  @!P6 BRA `(.L_x_145) ;  /* 0x00000000005ce947 */ /* 0x000fea0003800000 */
[----:B------:R-:W-:-:S04]  /*7590*/  LOP3.LUT R18, R18, 0x2, RZ, 0xfc, !PT ;  /* 0x0000000212127812 */ /* 0x000fc800078efcff */
[----:B------:R-:W-:-:S13]  /*75a0*/  ISETP.NE.AND P0, PT, R18, 0x3, PT ;  /* 0x000000031200780c */ /* 0x000fda0003f05270 */
[----:B------:R-:W-:Y:S05]  /*75b0*/  @!P0 BRA `(.L_x_146) ;  /* 0x0000000000048947 */ /* 0x000fea0003800000 */
[----:B------:R-:W-:Y:S01]  /*75c0*/  BPT.TRAP 0x1 ;  /* 0x000000040000795c */ /* 0x000fe20000300000 */
.L_x_146:
[----:B------:R-:W0:Y:S01]  /*75d0*/  S2R R5, SR_CgaCtaId ;  /* 0x0000000000057919 */ /* 0x000e220000008800 */
[----:B------:R-:W-:Y:S02]  /*75e0*/  MOV R2, 0x400 ;  /* 0x0000040000027802 */ /* 0x000fe40000000f00 */
[----:B------:R-:W-:Y:S02]  /*75f0*/  SHF.L.U32 R4, R0, 0x1f, RZ ;  /* 0x0000001f00047819 */ /* 0x000fe400000006ff */
[----:B0-----:R-:W-:-:S05]  /*7600*/  LEA R2, R5, R2, 0x18 ;  /* 0x0000000205027211 */ /* 0x001fca00078ec0ff */
[----:B------:R-:W-:-:S04]  /*7610*/  VIADD R2, R2, 0x10 ;  /* 0x0000001002027836 */ /* 0x000fc80000000000 */
[C---:B------:R-:W-:Y:S02]  /*7620*/  IMAD R7, R3.reuse, 0x8, R2 ;  /* 0x0000000803077824 */ /* 0x040fe400078e0202 */
[----:B------:R-:W-:Y:S02]  /*7630*/  VIADD R3, R3, 0x1 ;  /* 0x0000000103037836 */ /* 0x000fe40000000000 */
[----:B------:R-:W0:Y:S03]  /*7640*/  SYNCS.PHASECHK.TRANS64.TRYWAIT P0, [R7+URZ], R4 ;  /* 0x00000004070075a7 */ /* 0x000e26000800017f */
[----:B------:R-:W-:-:S04]  /*7650*/  ISETP.NE.AND P1, PT, R3, 0x2, PT ;  /* 0x000000020300780c */ /* 0x000fc80003f25270 */
[----:B------:R-:W-:Y:S02]  /*7660*/  SEL R5, RZ, 0x1, P1 ;  /* 0x00000001ff057807 */ /* 0x000fe40000800000 */
[----:B------:R-:W-:Y:S02]  /*7670*/  SEL R3, R3, RZ, P1 ;  /* 0x000000ff03037207 */ /* 0x000fe40000800000 */
[----:B------:R-:W-:Y:S01]  /*7680*/  LOP3.LUT R0, R0, R5, RZ, 0x3c, !PT ;  /* 0x0000000500007212 */ /* 0x000fe200078e3cff */
[----:B0-----:R-:W-:Y:S06]  /*7690*/  @!P0 BRA `(.L_x_147) ;  /* 0x0000000000a08947 */ /* 0x001fec0003800000 */
.L_x_156:
[----:B------:R-:W-:Y:S01]  /*76a0*/  IMAD R3, R3, 0x8, R2 ;  /* 0x0000000803037824 */ /* 0x000fe200078e0202 */
[----:B------:R-:W-:-:S07]  /*76b0*/  SHF.L.U32 R0, R0, 0x1f, RZ ;  /* 0x0000001f00007819 */ /* 0x000fce00000006ff */
.L_x_148:
[----:B-1----:R1:W2:Y:S02]  /*76c0*/  SYNCS.PHASECHK.TRANS64.TRYWAIT P0, [R3+URZ], R0 ;  /* 0x00000000030075a7 */ /* 0x0022a4000800017f */
[----:B--2---:R-:W-:Y:S05]  /*76d0*/  @!P0 NANOSLEEP.SYNCS 0x989680 ;  /* 0x009896800000895d */ /* 0x004fea0003900000 */
[----:B------:R-:W2:Y:S02]  /*76e0*/  @!P0 SYNCS.PHASECHK.TRANS64 P0, [R3+URZ], R0 ;  /* 0x00000000030085a7 */ /* 0x000ea4000800007f */
[----:B--2---:R-:W-:Y:S05]  /*76f0*/  @!P0 BRA `(.L_x_148) ;  /* 0xfffffffc00f08947 */ /* 0x004fea000383ffff */
.L_x_145:
[----:B------:R-:W-:Y:S05]  /*7700*/  BSYNC B0 ;  /* 0x0000000000007941 */ /* 0x000fea0003800000 */
.L_x_144:
[----:B------:R-:W-:Y:S05]  /*7710*/  EXIT ;  /* 0x000000000000794d */ /* 0x000fea0003800000 */
.L_x_17:
[----:B-1----:R1:W2:Y:S02]  /*7720*/  SYNCS.PHASECHK.TRANS64.TRYWAIT P1, [R3+URZ], R0 ;  /* 0x00000000030075a7 */ /* 0x0022a4000802017f */
[----:B--2---:R-:W-:Y:S05]  /*7730*/  @!P1 NANOSLEEP.SYNCS 0x989680 ;  /* 0x009896800000995d */ /* 0x004fea0003900000 */
[----:B------:R-:W2:Y:S02]  /*7740*/  @!P1 SYNCS.PHASECHK.TRANS64 P1, [R3+URZ], R0 ;  /* 0x00000000030095a7 */ /* 0x000ea4000802007f */
[----:B--2---:R-:W-:Y:S05]  /*7750*/  @!P1 BRA `(.L_x_17) ;  /* 0xfffffffc00f09947 */ /* 0x004fea000383ffff */
[----:B------:R-:W-:Y:S05]  /*7760*/  BRA `(.L_x_16) ;  /* 0xffffff9c00407947 */ /* 0x000fea000383ffff */
.L_x_22:
[----:B-1----:R-:W-:-:S04]  /*7770*/  IMAD.U32 R4, RZ, RZ, UR4 ;  /* 0x00000004ff047e24 */ /* 0x002fc8000f8e00ff */
[----:B------:R1:W2:Y:S03]  /*7780*/  SYNCS.PHASECHK.TRANS64.TRYWAIT P1, [R4+URZ], R3 ;  /* 0x00000003040075a7 */ /* 0x0002a6000802017f */
[----:B--2---:R-:W-:Y:S05]  /*7790*/  @!P1 NANOSLEEP.SYNCS 0x989680 ;  /* 0x009896800000995d */ /* 0x004fea0003900000 */
[----:B------:R-:W2:Y:S02]  /*77a0*/  @!P1 SYNCS.PHASECHK.TRANS64 P1, [R4+URZ], R3 ;  /* 0x00000003040095a7 */ /* 0x000ea4000802007f */
[----:B--2---:R-:W-:Y:S05]  /*77b0*/  @!P1 BRA `(.L_x_22) ;  /* 0xfffffffc00ec9947 */ /* 0x004fea000383ffff */
[----:B------:R-:W-:Y:S05]  /*77c0*/  BRA `(.L_x_21) ;  /* 0xffffffa400647947 */ /* 0x000fea000383ffff */
.L_x_131:
[----:B------:R-:W-:Y:S01]  /*77d0*/  BSSY B1, `(.L_x_149) ;  /* 0x0000006000017945 */ /* 0x000fe20003800000 */
[----:B------:R-:W-:-:S07]  /*77e0*/  IMAD.MOV.U32 R15, RZ, RZ, -0x1 ;  /* 0xffffffffff0f7424 */ /* 0x000fce00078e00ff */
[----:B------:R-:W-:Y:S05]  /*77f0*/  WARPSYNC.COLLECTIVE R15, `(.L_x_150) ;  /* 0x000000000f0c7348 */ /* 0x000fea0003c00000 */
[----:B------:R-:W-:Y:S02]  /*7800*/  ELECT P6, UR62, PT ;  /* 0x00000000003e782f */ /* 0x000fe400038c0000 */
[----:B------:R-:W-:Y:S01]  /*7810*/  MOV R14, UR62 ;  /* 0x0000003e000e7c02 */ /* 0x000fe20008000f00 */
[----:B------:R-:W-:Y:S10]  /*7820*/  ENDCOLLECTIVE ;  /* 0x000000000000791b */ /* 0x000ff40003800000 */
.L_x_150:
[----:B------:R-:W-:Y:S05]  /*7830*/  BSYNC B1 ;  /* 0x0000000000017941 */ /* 0x000fea0003800000 */
.L_x_149:
[----:B------:R-:W-:Y:S05]  /*7840*/  BRA `(.L_x_151) ;  /* 0xfffffff000007947 */ /* 0x000fea000383ffff */
.L_x_134:
[----:B0-----:R0:W1:Y:S02]  /*7850*/  SYNCS.PHASECHK.TRANS64.TRYWAIT P1, [R14+URZ+0x10], R7 ;  /* 0x000010070e0075a7 */ /* 0x001064000802017f */
[----:B-1----:R-:W-:Y:S05]  /*7860*/  @!P1 NANOSLEEP.SYNCS 0x989680 ;  /* 0x009896800000995d */ /* 0x002fea0003900000 */
[----:B------:R-:W1:Y:S02]  /*7870*/  @!P1 SYNCS.PHASECHK.TRANS64 P1, [R14+URZ+0x10], R7 ;  /* 0x000010070e0095a7 */ /* 0x000e64000802007f */
[----:B-1----:R-:W-:Y:S05]  /*7880*/  @!P1 BRA `(.L_x_134) ;  /* 0xfffffffc00f09947 */ /* 0x002fea000383ffff */
[----:B------:R-:W-:Y:S05]  /*7890*/  BRA `(.L_x_152) ;  /* 0xfffffff000347947 */ /* 0x000fea000383ffff */
.L_x_143:
[----:B------:R-:W-:Y:S01]  /*78a0*/  BSSY B0, `(.L_x_153) ;  /* 0x0000006000007945 */ /* 0x000fe20003800000 */
[----:B------:R-:W-:-:S07]  /*78b0*/  IMAD.MOV.U32 R15, RZ, RZ, -0x1 ;  /* 0xffffffffff0f7424 */ /* 0x000fce00078e00ff */
[----:B------:R-:W-:Y:S05]  /*78c0*/  WARPSYNC.COLLECTIVE R15, `(.L_x_154) ;  /* 0x000000000f0c7348 */ /* 0x000fea0003c00000 */
[----:B------:R-:W-:Y:S02]  /*78d0*/  ELECT P6, UR62, PT ;  /* 0x00000000003e782f */ /* 0x000fe400038c0000 */
[----:B------:R-:W-:Y:S01]  /*78e0*/  MOV R14, UR62 ;  /* 0x0000003e000e7c02 */ /* 0x000fe20008000f00 */
[----:B------:R-:W-:Y:S10]  /*78f0*/  ENDCOLLECTIVE ;  /* 0x000000000000791b */ /* 0x000ff40003800000 */
.L_x_154:
[----:B------:R-:W-:Y:S05]  /*7900*/  BSYNC B0 ;  /* 0x0000000000007941 */ /* 0x000fea0003800000 */
.L_x_153:
[----:B------:R-:W-:Y:S05]  /*7910*/  BRA `(.L_x_155) ;  /* 0xfffffffc00147947 */ /* 0x000fea000383ffff */
.L_x_147:
[----:B0-----:R0:W1:Y:S02]  /*7920*/  SYNCS.PHASECHK.TRANS64.TRYWAIT P0, [R7+URZ], R4 ;  /* 0x00000004070075a7 */ /* 0x001064000800017f */
[----:B-1----:R-:W-:Y:S05]  /*7930*/  @!P0 NANOSLEEP.SYNCS 0x989680 ;  /* 0x009896800000895d */ /* 0x002fea0003900000 */
[----:B------:R-:W1:Y:S02]  /*7940*/  @!P0 SYNCS.PHASECHK.TRANS64 P0, [R7+URZ], R4 ;  /* 0x00000004070085a7 */ /* 0x000e64000800007f */
[----:B-1----:R-:W-:Y:S05]  /*7950*/  @!P0 BRA `(.L_x_147) ;  /* 0xfffffffc00f08947 */ /* 0x002fea000383ffff */
[----:B------:R-:W-:Y:S05]  /*7960*/  BRA `(.L_x_156) ;  /* 0xfffffffc004c7947 */ /* 0x000fea000383ffff */
.L_x_157:
[----:B------:R-:W-:-:S00]  /*7970*/  BRA `(.L_x_157) ;  /* 0xfffffffc00fc7947 */ /* 0x000fc0000383ffff */
[----:B------:R-:W-:-:S00]  /*7980*/  NOP ;  /* 0x0000000000007918 */ /* 0x000fc00000000000 */
[----:B------:R-:W-:-:S00]  /*7990*/  NOP ;  /* 0x0000000000007918 */ /* 0x000fc00000000000 */
[----:B------:R-:W-:-:S00]  /*79a0*/  NOP ;  /* 0x0000000000007918 */ /* 0x000fc00000000000 */
[----:B------:R-:W-:-:S00]  /*79b0*/  NOP ;  /* 0x0000000000007918 */ /* 0x000fc00000000000 */
[----:B------:R-:W-:-:S00]  /*79c0*/  NOP ;  /* 0x0000000000007918 */ /* 0x000fc00000000000 */
[----:B------:R-:W-:-:S00]  /*79d0*/  NOP ;  /* 0x0000000000007918 */ /* 0x000fc00000000000 */
[----:B------:R-:W-:-:S00]  /*79e0*/  NOP ;  /* 0x0000000000007918 */ /* 0x000fc00000000000 */
[----:B------:R-:W-:-:S00]  /*79f0*/  NOP ;  /* 0x0000000000007918 */ /* 0x000fc00000000000 */
.L_x_158:


//--------------------- .nv.global.init           --------------------------
	.section	.nv.global.init,"aw",@progbits
.nv.global.init:
	.type		$str$22,@object
	.size		$str$22,($str$23 - $str$22)
$str$22:
        /*0000*/ 	.byte	0x6b, 0x5f, 0x74, 0x69, 0x6c, 0x65, 0x5f, 0x63, 0x6f, 0x75, 0x6e, 0x74, 0x20, 0x3e, 0x3d, 0x20
        /*0010*/ 	.byte	0x31, 0x00
	.type		$str$23,@object
	.size		$str$23,(__unnamed_1 - $str$23)
$str$23:
        /*0012*/ 	.byte	0x2f, 0x74, 0x6d, 0x70, 0x2f, 0x63, 0x75, 0x74, 0x6c, 0x61, 0x73, 0x73, 0x5f, 0x73, 0x77, 0x65
        /*0022*/ 	.byte	0x65, 0x70, 0x5f, 0x73, 0x72, 0x63, 0x2f, 0x69, 0x6e, 0x63, 0x6c, 0x75, 0x64, 0x65, 0x2f, 0x63
        /*0032*/ 	.byte	0x75, 0x74, 0x6c, 0x61, 0x73, 0x73, 0x2f, 0x67, 0x65, 0x6d, 0x6d, 0x2f, 0x63, 0x6f, 0x6c, 0x6c
        /*0042*/ 	.byte	0x65, 0x63, 0x74, 0x69, 0x76, 0x65, 0x2f, 0x73, 0x6d, 0x39, 0x30, 0x5f, 0x6d, 0x6d, 0x61, 0x5f
        /*0052*/ 	.byte	0x74, 0x6d, 0x61, 0x5f, 0x67, 0x6d, 0x6d, 0x61, 0x5f, 0x73, 0x73, 0x5f, 0x77, 0x61, 0x72, 0x70
        /*0062*/ 	.byte	0x73, 0x70, 0x65, 0x63, 0x69, 0x61, 0x6c, 0x69, 0x7a, 0x65, 0x64, 0x2e, 0x68, 0x70, 0x70, 0x00
	.type		__unnamed_1,@object
	.size		__unnamed_1,(.L_0 - __unnamed_1)
__unnamed_1:
        /*0072*/ 	.byte	0x76, 0x6f, 0x69, 0x64, 0x20, 0x63, 0x75, 0x74, 0x6c, 0x61, 0x73, 0x73, 0x3a, 0x3a, 0x67, 0x65
        /* <DEDUP_REMOVED lines=179> */
        /*0bb2*/ 	.byte	0x69, 0x64, 0x65, 0x6e, 0x74, 0x69, 0x74, 0x79, 0x5d, 0x00
.L_0:


//--------------------- .nv.shared._ZN7cutlass13device_kernelINS_4gemm6kernel13GemmUniversalIN4cute5tupleIJiiiiEEENS1_10collective13CollectiveMmaINS1_34MainloopSm90TmaGmmaWarpSpecializedILi2ENS5_IJNS4_1CILi1EEESB_SB_EEENS1_35KernelTmaWarpSpecializedCooperativeEEENS5_IJNSA_ILi128EEENSA_ILi96EEENSA_ILi256EEEEEENS_6half_tENS5_IJlSB_lEEESJ_SK_NS4_8TiledMMAINS4_8MMA_AtomIJNS4_4SM904GMMA25MMA_64x96x16_F32F16F16_SSILNSO_5MajorE0ELSQ_0ELNSO_7ScaleInE1ELSR_1EEEEEENS4_6LayoutINS5_IJNSA_ILi2EEESB_SB_EEENS5_IJSB_NSA_ILi0EEESX_EEEEENS5_IJNS4_10UnderscoreES10_S10_EEEEENS4_13SM90_TMA_LOADENS4_14ComposedLayoutINS4_7SwizzleILi3ELi4ELi3EEENS4_18smem_ptr_flag_bitsILi16EEENSU_INS5_IJNSA_ILi8EEENSA_ILi64EEEEEENS5_IJS1A_SB_EEEEEEEvNS4_8identityES13_S1E_vS1F_EENS_8epilogue10collective6detail29Sm90TmaWarpSpecializedAdapterINS1I_15DefaultEpilogueISJ_SK_SK_NS1H_6thread17LinearCombinationISJ_Li1EffLNS1M_9ScaleType4KindE0ELNS_15FloatRoundStyleE2ESJ_EENS1_15EpilogueDefaultEEEEEvvEEEEvNT_6ParamsE --------------------------
	.section	.nv.shared._ZN7cutlass13device_kernelINS_4gemm6kernel13GemmUniversalIN4cute5tupleIJiiiiEEENS1_10collective13CollectiveMmaINS1_34MainloopSm90TmaGmmaWarpSpecializedILi2ENS5_IJNS4_1CILi1EEESB_SB_EEENS1_35KernelTmaWarpSpecializedCooperativeEEENS5_IJNSA_ILi128EEENSA_ILi96EEENSA_ILi256EEEEEENS_6half_tENS5_IJlSB_lEEESJ_SK_NS4_8TiledMMAINS4_8MMA_AtomIJNS4_4SM904GMMA25MMA_64x96x16_F32F16F16_SSILNSO_5MajorE0ELSQ_0ELNSO_7ScaleInE1ELSR_1EEEEEENS4_6LayoutINS5_IJNSA_ILi2EEESB_SB_EEENS5_IJSB_NSA_ILi0EEESX_EEEEENS5_IJNS4_10UnderscoreES10_S10_EEEEENS4_13SM90_TMA_LOADENS4_14ComposedLayoutINS4_7SwizzleILi3ELi4ELi3EEENS4_18smem_ptr_flag_bitsILi16EEENSU_INS5_IJNSA_ILi8EEENSA_ILi64EEEEEENS5_IJS1A_SB_EEEEEEEvNS4_8identityES13_S1E_vS1F_EENS_8epilogue10collective6detail29Sm90TmaWarpSpecializedAdapterINS1I_15DefaultEpilogueISJ_SK_SK_NS1H_6thread17LinearCombinationISJ_Li1EffLNS1M_9ScaleType4KindE0ELNS_15FloatRoundStyleE2ESJ_EENS1_15EpilogueDefaultEEEEEvvEEEEvNT_6ParamsE,"aw",@nobits
	.sectionflags	@""
	.align	16
	.zero		1024


//--------------------- .nv.shared.reserved.0     --------------------------
	.section	.nv.shared.reserved.0,"aw",@nobits
	.weak		__nv_reservedSMEM_offset_0_alias
	.size		__nv_reservedSMEM_offset_0_alias, 0, 0
	.other		__nv_reservedSMEM_offset_0_alias,@"STO_CUDA_RESERVED_SHARED STV_DEFAULT"
__nv_reservedSMEM_offset_0_alias:
	.zero		0


//--------------------- .nv.global                --------------------------
	.section	.nv.global,"aw",@nobits
.nv.global:
	.type		_ZN40_INTERNAL_21eedac9_4_k_cu_a677c957_131224cute1_E,@object
	.size		_ZN40_INTERNAL_21eedac9_4_k_cu_a677c957_131224cute1_E,(_ZN40_INTERNAL_21eedac9_4_k_cu_a677c957_131224cuda3std3__45__cpo6cbeginE - _ZN40_INTERNAL_21eedac9_4_k_cu_a677c957_131224cute1_E)
_ZN40_INTERNAL_21eedac9_4_k_cu_a677c957_131224cute1_E:
	.zero		1
	.type		_ZN40_INTERNAL_21eedac9_4_k_cu_a677c957_131224cuda3std3__45__cpo6cbeginE,@object
	.size		_ZN40_INTERNAL_21eedac9_4_k_cu_a677c957_131224cuda3std3__45__cpo6cbeginE,(_ZN40_INTERNAL_21eedac9_4_k_cu_a677c957_131224cuda3std3__48in_placeE - _ZN40_INTERNAL_21eedac9_4_k_cu_a677c957_131224cuda3std3__45__cpo6cbeginE)
_ZN40_INTERNAL_21eedac9_4_k_cu_a677c957_131224cuda3std3__45__cpo6cbeginE:
	.zero		1
	.type		_ZN40_INTERNAL_21eedac9_4_k_cu_a677c957_131224cuda3std3__48in_placeE,@object
	.size		_ZN40_INTERNAL_21eedac9_4_k_cu_a677c957_131224cuda3std3__48in_placeE,(_ZN40_INTERNAL_21eedac9_4_k_cu_a677c957_131224cuda3std6ranges3__45__cpo9iter_moveE - _ZN40_INTERNAL_21eedac9_4_k_cu_a677c957_131224cuda3std3__48in_placeE)
_ZN40_INTERNAL_21eedac9_4_k_cu_a677c957_131224cuda3std3__48in_placeE:
	.zero		1
	.type		_ZN40_INTERNAL_21eedac9_4_k_cu_a677c957_131224cuda3std6ranges3__45__cpo9iter_moveE,@object
	.size		_ZN40_INTERNAL_21eedac9_4_k_cu_a677c957_131224cuda3std6ranges3__45__cpo9iter_moveE,(_ZN40_INTERNAL_21eedac9_4_k_cu_a677c957_131224cuda3std3__45__cpo5beginE - _ZN40_INTERNAL_21eedac9_4_k_cu_a677c957_131224cuda3std6ranges3__45__cpo9iter_moveE)
_ZN40_INTERNAL_21eedac9_4_k_cu_a677c957_131224cuda3std6ranges3__45__cpo9iter_moveE:
	.zero		1
	.type		_ZN40_INTERNAL_21eedac9_4_k_cu_a677c957_131224cuda3std3__45__cpo5beginE,@object
	.size		_ZN40_INTERNAL_21eedac9_4_k_cu_a677c957_131224cuda3std3__45__cpo5beginE,(_ZN40_INTERNAL_21eedac9_4_k_cu_a677c957_131224cuda3std3__442_GLOBAL__N__21eedac9_4_k_cu_a677c957_131226ignoreE - _ZN40_INTERNAL_21eedac9_4_k_cu_a677c957_131224cuda3std3__45__cpo5beginE)
_ZN40_INTERNAL_21eedac9_4_k_cu_a677c957_131224cuda3std3__45__cpo5beginE:
	.zero		1
	.type		_ZN40_INTERNAL_21eedac9_4_k_cu_a677c957_131224cuda3std3__442_GLOBAL__N__21eedac9_4_k_cu_a677c957_131226ignoreE,@object
	.size		_ZN40_INTERNAL_21eedac9_4_k_cu_a677c957_131224cuda3std3__442_GLOBAL__N__21eedac9_4_k_cu_a677c957_131226ignoreE,(_ZN40_INTERNAL_21eedac9_4_k_cu_a677c957_131224cute7productE - _ZN40_INTERNAL_21eedac9_4_k_cu_a677c957_131224cuda3std3__442_GLOBAL__N__21eedac9_4_k_cu_a677c957_131226ignoreE)
_ZN40_INTERNAL_21eedac9_4_k_cu_a677c957_131224cuda3std3__442_GLOBAL__N__21eedac9_4_k_cu_a677c957_131226ignoreE:
	.zero		1
	.type		_ZN40_INTERNAL_21eedac9_4_k_cu_a677c957_131224cute7productE,@object
	.size		_ZN40_INTERNAL_21eedac9_4_k_cu_a677c957_131224cute7productE,(_ZN40_INTERNAL_21eedac9_4_k_cu_a677c957_131224cuda3std3__45__cpo3endE - _ZN40_INTERNAL_21eedac9_4_k_cu_a677c957_131224cute7productE)
_ZN40_INTERNAL_21eedac9_4_k_cu_a677c957_131224cute7productE:
	.zero		1
	.type		_ZN40_INTERNAL_21eedac9_4_k_cu_a677c957_131224cuda3std3__45__cpo3endE,@object
	.size		_ZN40_INTERNAL_21eedac9_4_k_cu_a677c957_131224cuda3std3__45__cpo3endE,(_ZN40_INTERNAL_21eedac9_4_k_cu_a677c957_131224cuda3std3__419piecewise_constructE - _ZN40_INTERNAL_21eedac9_4_k_cu_a677c957_131224cuda3std3__45__cpo3endE)
_ZN40_INTERNAL_21eedac9_4_k_cu_a677c957_131224cuda3std3__45__cpo3endE:
	.zero		1
	.type		_ZN40_INTERNAL_21eedac9_4_k_cu_a677c957_131224cuda3std3__419piecewise_constructE,@object
	.size		_ZN40_INTERNAL_21eedac9_4_k_cu_a677c957_131224cuda3std3__419piecewise_constructE,(_ZN40_INTERNAL_21eedac9_4_k_cu_a677c957_131224cuda3std3__45__cpo4cendE - _ZN40_INTERNAL_21eedac9_4_k_cu_a677c957_131224cuda3std3__419piecewise_constructE)
_ZN40_INTERNAL_21eedac9_4_k_cu_a677c957_131224cuda3std3__419piecewise_constructE:
	.zero		1
	.type		_ZN40_INTERNAL_21eedac9_4_k_cu_a677c957_131224cuda3std3__45__cpo4cendE,@object
	.size		_ZN40_INTERNAL_21eedac9_4_k_cu_a677c957_131224cuda3std3__45__cpo4cendE,(_ZN40_INTERNAL_21eedac9_4_k_cu_a677c957_131224cuda3std6ranges3__45__cpo4swapE - _ZN40_INTERNAL_21eedac9_4_k_cu_a677c957_131224cuda3std3__45__cpo4cendE)
_ZN40_INTERNAL_21eedac9_4_k_cu_a677c957_131224cuda3std3__45__cpo4cendE:
	.zero		1
	.type		_ZN40_INTERNAL_21eedac9_4_k_cu_a677c957_131224cuda3std6ranges3__45__cpo4swapE,@object
	.size		_ZN40_INTERNAL_21eedac9_4_k_cu_a677c957_131224cuda3std6ranges3__45__cpo4swapE,(.L_8 - _ZN40_INTERNAL_21eedac9_4_k_cu_a677c957_131224cuda3std6ranges3__45__cpo4swapE)
_ZN40_INTERNAL_21eedac9_4_k_cu_a677c957_131224cuda3std6ranges3__45__cpo4swapE:
	.zero		1
.L_8:


//--------------------- .nv.constant0._ZN7cutlass13device_kernelINS_4gemm6kernel13GemmUniversalIN4cute5tupleIJiiiiEEENS1_10collective13CollectiveMmaINS1_34MainloopSm90TmaGmmaWarpSpecializedILi2ENS5_IJNS4_1CILi1EEESB_SB_EEENS1_35KernelTmaWarpSpecializedCooperativeEEENS5_IJNSA_ILi128EEENSA_ILi96EEENSA_ILi256EEEEEENS_6half_tENS5_IJlSB_lEEESJ_SK_NS4_8TiledMMAINS4_8MMA_AtomIJNS4_4SM904GMMA25MMA_64x96x16_F32F16F16_SSILNSO_5MajorE0ELSQ_0ELNSO_7ScaleInE1ELSR_1EEEEEENS4_6LayoutINS5_IJNSA_ILi2EEESB_SB_EEENS5_IJSB_NSA_ILi0EEESX_EEEEENS5_IJNS4_10UnderscoreES10_S10_EEEEENS4_13SM90_TMA_LOADENS4_14ComposedLayoutINS4_7SwizzleILi3ELi4ELi3EEENS4_18smem_ptr_flag_bitsILi16EEENSU_INS5_IJNSA_ILi8EEENSA_ILi64EEEEEENS5_IJS1A_SB_EEEEEEEvNS4_8identityES13_S1E_vS1F_EENS_8epilogue10collective6detail29Sm90TmaWarpSpecializedAdapterINS1I_15DefaultEpilogueISJ_SK_SK_NS1H_6thread17LinearCombinationISJ_Li1EffLNS1M_9ScaleType4KindE0ELNS_15FloatRoundStyleE2ESJ_EENS1_15EpilogueDefaultEEEEEvvEEEEvNT_6ParamsE --------------------------
	.section	.nv.constant0._ZN7cutlass13device_kernelINS_4gemm6kernel13GemmUniversalIN4cute5tupleIJiiiiEEENS1_10collective13CollectiveMmaINS1_34MainloopSm90TmaGmmaWarpSpecializedILi2ENS5_IJNS4_1CILi1EEESB_SB_EEENS1_35KernelTmaWarpSpecializedCooperativeEEENS5_IJNSA_ILi128EEENSA_ILi96EEENSA_ILi256EEEEEENS_6half_tENS5_IJlSB_lEEESJ_SK_NS4_8TiledMMAINS4_8MMA_AtomIJNS4_4SM904GMMA25MMA_64x96x16_F32F16F16_SSILNSO_5MajorE0ELSQ_0ELNSO_7ScaleInE1ELSR_1EEEEEENS4_6LayoutINS5_IJNSA_ILi2EEESB_SB_EEENS5_IJSB_NSA_ILi0EEESX_EEEEENS5_IJNS4_10UnderscoreES10_S10_EEEEENS4_13SM90_TMA_LOADENS4_14ComposedLayoutINS4_7SwizzleILi3ELi4ELi3EEENS4_18smem_ptr_flag_bitsILi16EEENSU_INS5_IJNSA_ILi8EEENSA_ILi64EEEEEENS5_IJS1A_SB_EEEEEEEvNS4_8identityES13_S1E_vS1F_EENS_8epilogue10collective6detail29Sm90TmaWarpSpecializedAdapterINS1I_15DefaultEpilogueISJ_SK_SK_NS1H_6thread17LinearCombinationISJ_Li1EffLNS1M_9ScaleType4KindE0ELNS_15FloatRoundStyleE2ESJ_EENS1_15EpilogueDefaultEEEEEvvEEEEvNT_6ParamsE,"a",@progbits
	.sectionflags	@""
	.align	4
.nv.constant0._ZN7cutlass13device_kernelINS_4gemm6kernel13GemmUniversalIN4cute5tupleIJiiiiEEENS1_10collective13CollectiveMmaINS1_34MainloopSm90TmaGmmaWarpSpecializedILi2ENS5_IJNS4_1CILi1EEESB_SB_EEENS1_35KernelTmaWarpSpecializedCooperativeEEENS5_IJNSA_ILi128EEENSA_ILi96EEENSA_ILi256EEEEEENS_6half_tENS5_IJlSB_lEEESJ_SK_NS4_8TiledMMAINS4_8MMA_AtomIJNS4_4SM904GMMA25MMA_64x96x16_F32F16F16_SSILNSO_5MajorE0ELSQ_0ELNSO_7ScaleInE1ELSR_1EEEEEENS4_6LayoutINS5_IJNSA_ILi2EEESB_SB_EEENS5_IJSB_NSA_ILi0EEESX_EEEEENS5_IJNS4_10UnderscoreES10_S10_EEEEENS4_13SM90_TMA_LOADENS4_14ComposedLayoutINS4_7SwizzleILi3ELi4ELi3EEENS4_18smem_ptr_flag_bitsILi16EEENSU_INS5_IJNSA_ILi8EEENSA_ILi64EEEEEENS5_IJS1A_SB_EEEEEEEvNS4_8identityES13_S1E_vS1F_EENS_8epilogue10collective6detail29Sm90TmaWarpSpecializedAdapterINS1I_15DefaultEpilogueISJ_SK_SK_NS1H_6thread17LinearCombinationISJ_Li1EffLNS1M_9ScaleType4KindE0ELNS_15FloatRoundStyleE2ESJ_EENS1_15EpilogueDefaultEEEEEvvEEEEvNT_6ParamsE:
	.zero		1664


//--------------------- SYMBOLS --------------------------

	.type		.nv.reservedSmem.offset0,@object
	.size		.nv.reservedSmem.offset0,0x4
	.type		__assertfail,@function
